//
// Generated by NVIDIA NVVM Compiler
//
// Compiler Build ID: CL-36424714
// Cuda compilation tools, release 13.0, V13.0.88
// Based on NVVM 20.0.0
//

.version 9.0
.target sm_100
.address_size 64

	// .globl	_Z14collatz_kernelmPm

.visible .entry _Z14collatz_kernelmPm(
	.param .u64 _Z14collatz_kernelmPm_param_0,
	.param .u64 .ptr .align 1 _Z14collatz_kernelmPm_param_1
)
{
	.reg .pred 	%p<6>;
	.reg .b32 	%r<11>;
	.reg .b64 	%rd<23>;

	ld.param.u64 	%rd13, [_Z14collatz_kernelmPm_param_0];
	ld.param.u64 	%rd14, [_Z14collatz_kernelmPm_param_1];
	mov.u32 	%r4, %ctaid.x;
	mov.u32 	%r1, %ntid.x;
	mov.u32 	%r5, %tid.x;
	mad.lo.s32 	%r6, %r4, %r1, %r5;
	cvt.s64.s32 	%rd19, %r6;
	setp.le.u64 	%p1, %rd13, %rd19;
	@%p1 bra 	$L__BB0_10;
	mov.u32 	%r7, %nctaid.x;
	mul.lo.s32 	%r8, %r1, %r7;
	cvt.s64.s32 	%rd2, %r8;
	cvta.to.global.u64 	%rd3, %rd14;
$L__BB0_2:
	setp.eq.s64 	%p2, %rd19, 0;
	mov.b64 	%rd22, 0;
	@%p2 bra 	$L__BB0_9;
	add.s64 	%rd20, %rd19, 1;
	mov.b32 	%r10, 0;
$L__BB0_4:
	add.s32 	%r10, %r10, 1;
	and.b64  	%rd16, %rd20, 1;
	setp.eq.b64 	%p3, %rd16, 1;
	@%p3 bra 	$L__BB0_6;
	shr.u64 	%rd20, %rd20, 1;
	bra.uni 	$L__BB0_7;
$L__BB0_6:
	mad.lo.s64 	%rd20, %rd20, 3, 1;
$L__BB0_7:
	setp.ne.s64 	%p4, %rd20, 1;
	@%p4 bra 	$L__BB0_4;
	cvt.u64.u32 	%rd22, %r10;
$L__BB0_9:
	shl.b64 	%rd17, %rd19, 3;
	add.s64 	%rd18, %rd3, %rd17;
	st.global.u64 	[%rd18], %rd22;
	add.s64 	%rd19, %rd19, %rd2;
	setp.lt.u64 	%p5, %rd19, %rd13;
	@%p5 bra 	$L__BB0_2;
$L__BB0_10:
	ret;

}
	// .globl	_Z13scalar_kerneliPii
.visible .entry _Z13scalar_kerneliPii(
	.param .u32 _Z13scalar_kerneliPii_param_0,
	.param .u64 .ptr .align 1 _Z13scalar_kerneliPii_param_1,
	.param .u32 _Z13scalar_kerneliPii_param_2
)
{
	.reg .pred 	%p<7>;
	.reg .b32 	%r<43>;
	.reg .b64 	%rd<11>;

	ld.param.u32 	%r13, [_Z13scalar_kerneliPii_param_0];
	ld.param.u64 	%rd2, [_Z13scalar_kerneliPii_param_1];
	ld.param.u32 	%r14, [_Z13scalar_kerneliPii_param_2];
	cvta.to.global.u64 	%rd1, %rd2;
	mov.u32 	%r15, %ctaid.x;
	mov.u32 	%r16, %ntid.x;
	mov.u32 	%r17, %tid.x;
	mad.lo.s32 	%r41, %r15, %r16, %r17;
	mov.u32 	%r18, %nctaid.x;
	mul.lo.s32 	%r2, %r16, %r18;
	mul.lo.s32 	%r3, %r14, %r14;
	setp.ge.s32 	%p1, %r41, %r3;
	@%p1 bra 	$L__BB1_7;
	add.s32 	%r19, %r41, %r2;
	max.s32 	%r20, %r3, %r19;
	setp.lt.s32 	%p2, %r19, %r3;
	selp.u32 	%r21, 1, 0, %p2;
	add.s32 	%r22, %r19, %r21;
	sub.s32 	%r23, %r20, %r22;
	div.u32 	%r24, %r23, %r2;
	add.s32 	%r4, %r24, %r21;
	and.b32  	%r25, %r4, 3;
	setp.eq.s32 	%p3, %r25, 3;
	@%p3 bra 	$L__BB1_4;
	add.s32 	%r26, %r4, 1;
	and.b32  	%r27, %r26, 3;
	neg.s32 	%r39, %r27;
$L__BB1_3:
	.pragma "nounroll";
	mul.wide.s32 	%rd3, %r41, 4;
	add.s64 	%rd4, %rd1, %rd3;
	ld.global.u32 	%r28, [%rd4];
	mul.lo.s32 	%r29, %r28, %r13;
	st.global.u32 	[%rd4], %r29;
	add.s32 	%r41, %r41, %r2;
	add.s32 	%r39, %r39, 1;
	setp.ne.s32 	%p4, %r39, 0;
	@%p4 bra 	$L__BB1_3;
$L__BB1_4:
	setp.lt.u32 	%p5, %r4, 3;
	@%p5 bra 	$L__BB1_7;
	mul.wide.s32 	%rd7, %r2, 4;
	shl.b32 	%r38, %r2, 2;
$L__BB1_6:
	mul.wide.s32 	%rd5, %r41, 4;
	add.s64 	%rd6, %rd1, %rd5;
	ld.global.u32 	%r30, [%rd6];
	mul.lo.s32 	%r31, %r30, %r13;
	st.global.u32 	[%rd6], %r31;
	add.s64 	%rd8, %rd6, %rd7;
	ld.global.u32 	%r32, [%rd8];
	mul.lo.s32 	%r33, %r32, %r13;
	st.global.u32 	[%rd8], %r33;
	add.s64 	%rd9, %rd8, %rd7;
	ld.global.u32 	%r34, [%rd9];
	mul.lo.s32 	%r35, %r34, %r13;
	st.global.u32 	[%rd9], %r35;
	add.s64 	%rd10, %rd9, %rd7;
	ld.global.u32 	%r36, [%rd10];
	mul.lo.s32 	%r37, %r36, %r13;
	st.global.u32 	[%rd10], %r37;
	add.s32 	%r41, %r38, %r41;
	setp.lt.s32 	%p6, %r41, %r3;
	@%p6 bra 	$L__BB1_6;
$L__BB1_7:
	ret;

}
	// .globl	_Z16transpose_kernelPii
.visible .entry _Z16transpose_kernelPii(
	.param .u64 .ptr .align 1 _Z16transpose_kernelPii_param_0,
	.param .u32 _Z16transpose_kernelPii_param_1
)
{
	.reg .pred 	%p<5>;
	.reg .b32 	%r<23>;
	.reg .b64 	%rd<8>;

	ld.param.u64 	%rd3, [_Z16transpose_kernelPii_param_0];
	ld.param.u32 	%r13, [_Z16transpose_kernelPii_param_1];
	cvta.to.global.u64 	%rd1, %rd3;
	mov.u32 	%r14, %ctaid.x;
	mov.u32 	%r1, %ntid.x;
	mov.u32 	%r15, %tid.x;
	mad.lo.s32 	%r20, %r14, %r1, %r15;
	mul.lo.s32 	%r3, %r13, %r13;
	add.s32 	%r4, %r3, -1;
	setp.ge.s32 	%p1, %r20, %r4;
	@%p1 bra 	$L__BB2_6;
	mov.u32 	%r16, %nctaid.x;
	mul.lo.s32 	%r17, %r1, %r16;
	mad.lo.s32 	%r5, %r17, %r13, %r17;
	add.s64 	%rd2, %rd1, 4;
$L__BB2_2:
	add.s32 	%r21, %r20, %r13;
	setp.ge.s32 	%p2, %r21, %r3;
	@%p2 bra 	$L__BB2_5;
	mov.u32 	%r22, %r20;
$L__BB2_4:
	mul.wide.s32 	%rd4, %r21, 4;
	add.s64 	%rd5, %rd1, %rd4;
	mul.wide.s32 	%rd6, %r22, 4;
	add.s64 	%rd7, %rd2, %rd6;
	add.s32 	%r22, %r22, 1;
	ld.global.u32 	%r18, [%rd5];
	ld.global.u32 	%r19, [%rd7];
	st.global.u32 	[%rd5], %r19;
	st.global.u32 	[%rd7], %r18;
	add.s32 	%r21, %r21, %r13;
	setp.lt.s32 	%p3, %r21, %r3;
	@%p3 bra 	$L__BB2_4;
$L__BB2_5:
	add.s32 	%r20, %r20, %r5;
	setp.lt.s32 	%p4, %r20, %r4;
	@%p4 bra 	$L__BB2_2;
$L__BB2_6:
	ret;

}
	// .globl	_Z13matrix_kernelPiS_S_i
.visible .entry _Z13matrix_kernelPiS_S_i(
	.param .u64 .ptr .align 1 _Z13matrix_kernelPiS_S_i_param_0,
	.param .u64 .ptr .align 1 _Z13matrix_kernelPiS_S_i_param_1,
	.param .u64 .ptr .align 1 _Z13matrix_kernelPiS_S_i_param_2,
	.param .u32 _Z13matrix_kernelPiS_S_i_param_3
)
{
	.reg .pred 	%p<8>;
	.reg .b32 	%r<33>;
	.reg .b64 	%rd<15>;

	ld.param.u64 	%rd7, [_Z13matrix_kernelPiS_S_i_param_0];
	ld.param.u64 	%rd5, [_Z13matrix_kernelPiS_S_i_param_1];
	ld.param.u64 	%rd6, [_Z13matrix_kernelPiS_S_i_param_2];
	ld.param.u32 	%r18, [_Z13matrix_kernelPiS_S_i_param_3];
	cvta.to.global.u64 	%rd1, %rd7;
	mov.u32 	%r19, %ctaid.x;
	mov.u32 	%r20, %ntid.x;
	mov.u32 	%r21, %tid.x;
	mad.lo.s32 	%r28, %r19, %r20, %r21;
	mov.u32 	%r22, %nctaid.x;
	mul.lo.s32 	%r2, %r20, %r22;
	mul.lo.s32 	%r3, %r18, %r18;
	setp.ge.s32 	%p1, %r28, %r3;
	@%p1 bra 	$L__BB3_7;
	setp.gt.s32 	%p2, %r18, 0;
	@%p2 bra 	$L__BB3_2;
	bra.uni 	$L__BB3_6;
$L__BB3_2:
	cvta.to.global.u64 	%rd2, %rd5;
	cvta.to.global.u64 	%rd3, %rd6;
$L__BB3_3:
	mul.wide.s32 	%rd10, %r28, 4;
	add.s64 	%rd4, %rd1, %rd10;
	mov.b32 	%r29, 0;
	st.global.u32 	[%rd4], %r29;
	rem.s32 	%r25, %r28, %r18;
	sub.s32 	%r31, %r28, %r25;
	mul.lo.s32 	%r30, %r25, %r18;
	add.s32 	%r7, %r31, %r18;
	add.s32 	%r8, %r30, %r18;
$L__BB3_4:
	mul.wide.s32 	%rd11, %r30, 4;
	add.s64 	%rd12, %rd3, %rd11;
	mul.wide.s32 	%rd13, %r31, 4;
	add.s64 	%rd14, %rd2, %rd13;
	ld.global.u32 	%r26, [%rd14];
	ld.global.u32 	%r27, [%rd12];
	mad.lo.s32 	%r29, %r27, %r26, %r29;
	st.global.u32 	[%rd4], %r29;
	add.s32 	%r31, %r31, 1;
	add.s32 	%r30, %r30, 1;
	setp.lt.s32 	%p4, %r31, %r7;
	setp.lt.s32 	%p5, %r30, %r8;
	and.pred  	%p6, %p4, %p5;
	@%p6 bra 	$L__BB3_4;
	add.s32 	%r28, %r28, %r2;
	setp.lt.s32 	%p7, %r28, %r3;
	@%p7 bra 	$L__BB3_3;
	bra.uni 	$L__BB3_7;
$L__BB3_6:
	mul.wide.s32 	%rd8, %r28, 4;
	add.s64 	%rd9, %rd1, %rd8;
	mov.b32 	%r23, 0;
	st.global.u32 	[%rd9], %r23;
	add.s32 	%r28, %r28, %r2;
	setp.lt.s32 	%p3, %r28, %r3;
	@%p3 bra 	$L__BB3_6;
$L__BB3_7:
	ret;

}
	// .globl	_Z10add_kernelPiS_i
.visible .entry _Z10add_kernelPiS_i(
	.param .u64 .ptr .align 1 _Z10add_kernelPiS_i_param_0,
	.param .u64 .ptr .align 1 _Z10add_kernelPiS_i_param_1,
	.param .u32 _Z10add_kernelPiS_i_param_2
)
{
	.reg .pred 	%p<7>;
	.reg .b32 	%r<47>;
	.reg .b64 	%rd<18>;

	ld.param.u64 	%rd3, [_Z10add_kernelPiS_i_param_0];
	ld.param.u64 	%rd4, [_Z10add_kernelPiS_i_param_1];
	ld.param.u32 	%r13, [_Z10add_kernelPiS_i_param_2];
	cvta.to.global.u64 	%rd1, %rd3;
	cvta.to.global.u64 	%rd2, %rd4;
	mov.u32 	%r14, %ctaid.x;
	mov.u32 	%r15, %ntid.x;
	mov.u32 	%r16, %tid.x;
	mad.lo.s32 	%r45, %r14, %r15, %r16;
	mov.u32 	%r17, %nctaid.x;
	mul.lo.s32 	%r2, %r15, %r17;
	mul.lo.s32 	%r3, %r13, %r13;
	setp.ge.s32 	%p1, %r45, %r3;
	@%p1 bra 	$L__BB4_7;
	add.s32 	%r18, %r45, %r2;
	max.s32 	%r19, %r3, %r18;
	setp.lt.s32 	%p2, %r18, %r3;
	selp.u32 	%r20, 1, 0, %p2;
	add.s32 	%r21, %r18, %r20;
	sub.s32 	%r22, %r19, %r21;
	div.u32 	%r23, %r22, %r2;
	add.s32 	%r4, %r23, %r20;
	and.b32  	%r24, %r4, 3;
	setp.eq.s32 	%p3, %r24, 3;
	@%p3 bra 	$L__BB4_4;
	add.s32 	%r25, %r4, 1;
	and.b32  	%r26, %r25, 3;
	neg.s32 	%r43, %r26;
$L__BB4_3:
	.pragma "nounroll";
	mul.wide.s32 	%rd5, %r45, 4;
	add.s64 	%rd6, %rd1, %rd5;
	add.s64 	%rd7, %rd2, %rd5;
	ld.global.u32 	%r27, [%rd7];
	ld.global.u32 	%r28, [%rd6];
	add.s32 	%r29, %r28, %r27;
	st.global.u32 	[%rd6], %r29;
	add.s32 	%r45, %r45, %r2;
	add.s32 	%r43, %r43, 1;
	setp.ne.s32 	%p4, %r43, 0;
	@%p4 bra 	$L__BB4_3;
$L__BB4_4:
	setp.lt.u32 	%p5, %r4, 3;
	@%p5 bra 	$L__BB4_7;
	mul.wide.s32 	%rd11, %r2, 4;
	shl.b32 	%r42, %r2, 2;
$L__BB4_6:
	mul.wide.s32 	%rd8, %r45, 4;
	add.s64 	%rd9, %rd2, %rd8;
	ld.global.u32 	%r30, [%rd9];
	add.s64 	%rd10, %rd1, %rd8;
	ld.global.u32 	%r31, [%rd10];
	add.s32 	%r32, %r31, %r30;
	st.global.u32 	[%rd10], %r32;
	add.s64 	%rd12, %rd9, %rd11;
	ld.global.u32 	%r33, [%rd12];
	add.s64 	%rd13, %rd10, %rd11;
	ld.global.u32 	%r34, [%rd13];
	add.s32 	%r35, %r34, %r33;
	st.global.u32 	[%rd13], %r35;
	add.s64 	%rd14, %rd12, %rd11;
	ld.global.u32 	%r36, [%rd14];
	add.s64 	%rd15, %rd13, %rd11;
	ld.global.u32 	%r37, [%rd15];
	add.s32 	%r38, %r37, %r36;
	st.global.u32 	[%rd15], %r38;
	add.s64 	%rd16, %rd14, %rd11;
	ld.global.u32 	%r39, [%rd16];
	add.s64 	%rd17, %rd15, %rd11;
	ld.global.u32 	%r40, [%rd17];
	add.s32 	%r41, %r40, %r39;
	st.global.u32 	[%rd17], %r41;
	add.s32 	%r45, %r42, %r45;
	setp.lt.s32 	%p6, %r45, %r3;
	@%p6 bra 	$L__BB4_6;
$L__BB4_7:
	ret;

}
	// .globl	_Z12ising_kernelPiS_S_S_ii
.visible .entry _Z12ising_kernelPiS_S_S_ii(
	.param .u64 .ptr .align 1 _Z12ising_kernelPiS_S_S_ii_param_0,
	.param .u64 .ptr .align 1 _Z12ising_kernelPiS_S_S_ii_param_1,
	.param .u64 .ptr .align 1 _Z12ising_kernelPiS_S_S_ii_param_2,
	.param .u64 .ptr .align 1 _Z12ising_kernelPiS_S_S_ii_param_3,
	.param .u32 _Z12ising_kernelPiS_S_S_ii_param_4,
	.param .u32 _Z12ising_kernelPiS_S_S_ii_param_5
)
{
	.reg .pred 	%p<122>;
	.reg .b16 	%rs<78>;
	.reg .b32 	%r<382>;
	.reg .b64 	%rd<70>;

	ld.param.u64 	%rd36, [_Z12ising_kernelPiS_S_S_ii_param_0];
	ld.param.u64 	%rd37, [_Z12ising_kernelPiS_S_S_ii_param_1];
	ld.param.u32 	%r133, [_Z12ising_kernelPiS_S_S_ii_param_4];
	ld.param.u32 	%r134, [_Z12ising_kernelPiS_S_S_ii_param_5];
	cvta.to.global.u64 	%rd1, %rd36;
	cvta.to.global.u64 	%rd2, %rd37;
	mov.u32 	%r135, %ctaid.x;
	mov.u32 	%r1, %ntid.x;
	mov.u32 	%r136, %tid.x;
	mad.lo.s32 	%r333, %r135, %r1, %r136;
	setp.ge.s32 	%p1, %r333, %r133;
	@%p1 bra 	$L__BB5_159;
	add.s32 	%r3, %r134, -1;
	add.s32 	%r138, %r134, -2;
	mul.lo.s32 	%r139, %r138, %r134;
	shl.b32 	%r4, %r134, 1;
	add.s32 	%r140, %r139, %r4;
	mul.wide.s32 	%rd38, %r140, 4;
	add.s64 	%rd3, %rd2, %rd38;
	mul.wide.s32 	%rd7, %r139, 4;
	add.s64 	%rd4, %rd2, %rd7;
	mul.wide.s32 	%rd6, %r134, 4;
	add.s64 	%rd5, %rd2, %rd6;
	add.s64 	%rd8, %rd5, %rd7;
	add.s64 	%rd9, %rd1, %rd38;
	add.s64 	%rd10, %rd1, %rd6;
	add.s64 	%rd11, %rd10, %rd7;
	add.s64 	%rd12, %rd1, %rd7;
	mov.u32 	%r141, %nctaid.x;
	mul.lo.s32 	%r5, %r1, %r141;
	mov.b16 	%rs77, 0;
$L__BB5_2:
	mov.u32 	%r7, %r381;
	mov.u16 	%rs1, %rs77;
	ld.param.u64 	%rd69, [_Z12ising_kernelPiS_S_S_ii_param_3];
	ld.param.u64 	%rd68, [_Z12ising_kernelPiS_S_S_ii_param_2];
	cvta.to.global.u64 	%rd39, %rd68;
	mul.wide.s32 	%rd40, %r333, 4;
	add.s64 	%rd41, %rd39, %rd40;
	ld.global.u32 	%r8, [%rd41];
	cvta.to.global.u64 	%rd42, %rd69;
	add.s64 	%rd43, %rd42, %rd40;
	ld.global.u32 	%r9, [%rd43];
	setp.ne.s32 	%p2, %r8, 0;
	@%p2 bra 	$L__BB5_57;
	setp.ne.s32 	%p80, %r9, 0;
	@%p80 bra 	$L__BB5_25;
	mov.b32 	%r10, 0;
$L__BB5_5:
	atom.relaxed.global.cas.b32 	%r308, [%rd2], 0, 1;
	setp.ne.s32 	%p106, %r308, 1;
	mov.u32 	%r338, %r10;
	@%p106 bra 	$L__BB5_13;
	add.s32 	%r338, %r10, 1;
	setp.eq.s32 	%p107, %r338, 65537;
	mov.b16 	%rs77, 1;
	mov.b32 	%r381, 65537;
	@%p107 bra 	$L__BB5_158;
	atom.relaxed.global.cas.b32 	%r310, [%rd2], 0, 1;
	setp.ne.s32 	%p108, %r310, 1;
	@%p108 bra 	$L__BB5_13;
	atom.relaxed.global.cas.b32 	%r311, [%rd2], 0, 1;
	setp.ne.s32 	%p109, %r311, 1;
	@%p109 bra 	$L__BB5_12;
	atom.relaxed.global.cas.b32 	%r312, [%rd2], 0, 1;
	setp.ne.s32 	%p110, %r312, 1;
	@%p110 bra 	$L__BB5_11;
	add.s32 	%r10, %r10, 4;
	bra.uni 	$L__BB5_5;
$L__BB5_11:
	add.s32 	%r338, %r10, 3;
	bra.uni 	$L__BB5_13;
$L__BB5_12:
	add.s32 	%r338, %r10, 2;
$L__BB5_13:
	and.b16  	%rs70, %rs1, 255;
	setp.ne.s16 	%p111, %rs70, 0;
	mov.b16 	%rs77, 1;
	mov.u32 	%r381, %r338;
	@%p111 bra 	$L__BB5_158;
$L__BB5_14:
	atom.relaxed.global.cas.b32 	%r313, [%rd2+4], 0, 1;
	setp.eq.s32 	%p112, %r313, 1;
	@%p112 bra 	$L__BB5_15;
	bra.uni 	$L__BB5_16;
$L__BB5_15:
	add.s32 	%r338, %r338, 1;
	setp.eq.s32 	%p120, %r338, 65537;
	mov.b32 	%r381, 65537;
	@%p120 bra 	$L__BB5_158;
	bra.uni 	$L__BB5_14;
$L__BB5_16:
	atom.relaxed.global.cas.b32 	%r314, [%rd5+-4], 0, 1;
	setp.eq.s32 	%p113, %r314, 1;
	@%p113 bra 	$L__BB5_17;
	bra.uni 	$L__BB5_18;
$L__BB5_17:
	add.s32 	%r381, %r338, 1;
	setp.gt.u32 	%p119, %r338, 65535;
	mov.u32 	%r338, %r381;
	@%p119 bra 	$L__BB5_158;
	bra.uni 	$L__BB5_16;
$L__BB5_18:
	atom.relaxed.global.cas.b32 	%r315, [%rd5], 0, 1;
	setp.eq.s32 	%p114, %r315, 1;
	@%p114 bra 	$L__BB5_19;
	bra.uni 	$L__BB5_20;
$L__BB5_19:
	add.s32 	%r381, %r338, 1;
	setp.gt.u32 	%p118, %r338, 65535;
	mov.u32 	%r338, %r381;
	@%p118 bra 	$L__BB5_158;
	bra.uni 	$L__BB5_18;
$L__BB5_20:
	atom.relaxed.global.cas.b32 	%r316, [%rd8], 0, 1;
	setp.ne.s32 	%p115, %r316, 1;
	@%p115 bra 	$L__BB5_22;
	add.s32 	%r381, %r338, 1;
	setp.gt.u32 	%p117, %r338, 65535;
	mov.u32 	%r338, %r381;
	@%p117 bra 	$L__BB5_158;
	bra.uni 	$L__BB5_20;
$L__BB5_22:
	ld.global.u32 	%r24, [%rd1];
	ld.global.u32 	%r317, [%rd1+4];
	ld.global.u32 	%r318, [%rd10+-4];
	add.s32 	%r319, %r318, %r317;
	ld.global.u32 	%r320, [%rd10];
	add.s32 	%r321, %r319, %r320;
	ld.global.u32 	%r322, [%rd11];
	add.s32 	%r323, %r321, %r322;
	mul.lo.s32 	%r324, %r24, %r323;
	shl.b32 	%r325, %r324, 1;
	setp.gt.s32 	%p116, %r325, -1;
	@%p116 bra 	$L__BB5_24;
	neg.s32 	%r326, %r24;
	st.global.u32 	[%rd1], %r326;
$L__BB5_24:
	atom.global.exch.b32 	%r327, [%rd2], 0;
	atom.global.exch.b32 	%r328, [%rd2+4], 0;
	atom.global.exch.b32 	%r329, [%rd5+-4], 0;
	atom.global.exch.b32 	%r330, [%rd5], 0;
	atom.global.exch.b32 	%r331, [%rd8], 0;
	mov.b16 	%rs77, 0;
	mov.u32 	%r381, %r338;
	bra.uni 	$L__BB5_158;
$L__BB5_25:
	setp.eq.s32 	%p81, %r9, %r3;
	@%p81 bra 	$L__BB5_29;
	mul.wide.s32 	%rd63, %r9, 4;
	add.s64 	%rd13, %rd2, %rd63;
	max.s32 	%r25, %r7, 65536;
	add.s32 	%r381, %r25, 1;
$L__BB5_27:
	atom.relaxed.global.cas.b32 	%r267, [%rd13+-4], 0, 1;
	setp.ne.s32 	%p82, %r267, 1;
	@%p82 bra 	$L__BB5_44;
	add.s32 	%r41, %r7, 1;
	setp.eq.s32 	%p93, %r7, %r25;
	mov.b16 	%rs77, 1;
	mov.u32 	%r7, %r41;
	@%p93 bra 	$L__BB5_158;
	bra.uni 	$L__BB5_27;
$L__BB5_29:
	max.s32 	%r27, %r7, 65536;
	add.s32 	%r381, %r27, 1;
$L__BB5_30:
	atom.relaxed.global.cas.b32 	%r287, [%rd2], 0, 1;
	setp.ne.s32 	%p94, %r287, 1;
	@%p94 bra 	$L__BB5_32;
	add.s32 	%r30, %r7, 1;
	setp.eq.s32 	%p105, %r7, %r27;
	mov.b16 	%rs77, 1;
	mov.u32 	%r7, %r30;
	@%p105 bra 	$L__BB5_158;
	bra.uni 	$L__BB5_30;
$L__BB5_32:
	and.b16  	%rs61, %rs1, 255;
	setp.ne.s16 	%p95, %rs61, 0;
	mov.b16 	%rs77, 1;
	mov.u32 	%r381, %r7;
	@%p95 bra 	$L__BB5_158;
$L__BB5_33:
	atom.relaxed.global.cas.b32 	%r288, [%rd5+-8], 0, 1;
	setp.eq.s32 	%p96, %r288, 1;
	@%p96 bra 	$L__BB5_34;
	bra.uni 	$L__BB5_35;
$L__BB5_34:
	add.s32 	%r381, %r7, 1;
	setp.gt.s32 	%p104, %r7, 65535;
	mov.u32 	%r7, %r381;
	@%p104 bra 	$L__BB5_158;
	bra.uni 	$L__BB5_33;
$L__BB5_35:
	atom.relaxed.global.cas.b32 	%r289, [%rd5+-4], 0, 1;
	setp.eq.s32 	%p97, %r289, 1;
	@%p97 bra 	$L__BB5_36;
	bra.uni 	$L__BB5_37;
$L__BB5_36:
	add.s32 	%r381, %r7, 1;
	setp.gt.s32 	%p103, %r7, 65535;
	mov.u32 	%r7, %r381;
	@%p103 bra 	$L__BB5_158;
	bra.uni 	$L__BB5_35;
$L__BB5_37:
	add.s64 	%rd14, %rd5, %rd6;
	atom.relaxed.global.cas.b32 	%r290, [%rd14+-4], 0, 1;
	setp.eq.s32 	%p98, %r290, 1;
	@%p98 bra 	$L__BB5_38;
	bra.uni 	$L__BB5_39;
$L__BB5_38:
	add.s32 	%r381, %r7, 1;
	setp.gt.s32 	%p102, %r7, 65535;
	mov.u32 	%r7, %r381;
	@%p102 bra 	$L__BB5_158;
	bra.uni 	$L__BB5_37;
$L__BB5_39:
	atom.relaxed.global.cas.b32 	%r291, [%rd3+-4], 0, 1;
	setp.ne.s32 	%p99, %r291, 1;
	@%p99 bra 	$L__BB5_41;
	add.s32 	%r381, %r7, 1;
	setp.gt.s32 	%p101, %r7, 65535;
	mov.u32 	%r7, %r381;
	@%p101 bra 	$L__BB5_158;
	bra.uni 	$L__BB5_39;
$L__BB5_41:
	ld.global.u32 	%r292, [%rd1];
	ld.global.u32 	%r293, [%rd10+-8];
	ld.global.u32 	%r39, [%rd10+-4];
	add.s32 	%r294, %r39, %r293;
	add.s64 	%rd67, %rd10, %rd6;
	ld.global.u32 	%r295, [%rd67+-4];
	add.s32 	%r296, %r294, %r295;
	ld.global.u32 	%r297, [%rd9+-4];
	add.s32 	%r298, %r296, %r297;
	mul.lo.s32 	%r299, %r292, %r298;
	shl.b32 	%r300, %r299, 1;
	setp.gt.s32 	%p100, %r300, -1;
	@%p100 bra 	$L__BB5_43;
	neg.s32 	%r301, %r39;
	st.global.u32 	[%rd10+-4], %r301;
$L__BB5_43:
	atom.global.exch.b32 	%r302, [%rd2], 0;
	atom.global.exch.b32 	%r303, [%rd5+-8], 0;
	atom.global.exch.b32 	%r304, [%rd5+-4], 0;
	atom.global.exch.b32 	%r305, [%rd14+-4], 0;
	atom.global.exch.b32 	%r306, [%rd3+-4], 0;
	mov.b16 	%rs77, 0;
	mov.u32 	%r381, %r7;
	bra.uni 	$L__BB5_158;
$L__BB5_44:
	and.b16  	%rs53, %rs1, 255;
	setp.ne.s16 	%p83, %rs53, 0;
	mov.b16 	%rs77, 1;
	mov.u32 	%r381, %r7;
	@%p83 bra 	$L__BB5_158;
$L__BB5_45:
	atom.relaxed.global.cas.b32 	%r268, [%rd13], 0, 1;
	setp.eq.s32 	%p84, %r268, 1;
	@%p84 bra 	$L__BB5_46;
	bra.uni 	$L__BB5_48;
$L__BB5_46:
	add.s32 	%r381, %r7, 1;
	setp.gt.s32 	%p92, %r7, 65535;
	mov.u32 	%r7, %r381;
	@%p92 bra 	$L__BB5_158;
	bra.uni 	$L__BB5_45;
$L__BB5_47:
	add.s32 	%r381, %r7, 1;
	setp.gt.s32 	%p91, %r7, 65535;
	mov.u32 	%r7, %r381;
	@%p91 bra 	$L__BB5_158;
$L__BB5_48:
	atom.relaxed.global.cas.b32 	%r269, [%rd13+4], 0, 1;
	setp.eq.s32 	%p85, %r269, 1;
	@%p85 bra 	$L__BB5_47;
	add.s64 	%rd15, %rd13, %rd6;
$L__BB5_50:
	atom.relaxed.global.cas.b32 	%r270, [%rd15], 0, 1;
	setp.eq.s32 	%p86, %r270, 1;
	@%p86 bra 	$L__BB5_160;
	add.s64 	%rd16, %rd15, %rd7;
$L__BB5_52:
	atom.relaxed.global.cas.b32 	%r271, [%rd16], 0, 1;
	setp.ne.s32 	%p87, %r271, 1;
	@%p87 bra 	$L__BB5_54;
	add.s32 	%r381, %r7, 1;
	setp.gt.s32 	%p89, %r7, 65535;
	mov.u32 	%r7, %r381;
	@%p89 bra 	$L__BB5_158;
	bra.uni 	$L__BB5_52;
$L__BB5_54:
	mul.wide.s32 	%rd64, %r9, 4;
	add.s64 	%rd17, %rd1, %rd64;
	ld.global.u32 	%r50, [%rd17];
	ld.global.u32 	%r272, [%rd17+-4];
	ld.global.u32 	%r273, [%rd17+4];
	add.s32 	%r274, %r273, %r272;
	add.s64 	%rd65, %rd17, %rd6;
	ld.global.u32 	%r275, [%rd65];
	add.s32 	%r276, %r274, %r275;
	add.s64 	%rd66, %rd65, %rd7;
	ld.global.u32 	%r277, [%rd66];
	add.s32 	%r278, %r276, %r277;
	mul.lo.s32 	%r279, %r50, %r278;
	shl.b32 	%r280, %r279, 1;
	setp.gt.s32 	%p88, %r280, -1;
	@%p88 bra 	$L__BB5_56;
	neg.s32 	%r281, %r50;
	st.global.u32 	[%rd17], %r281;
$L__BB5_56:
	atom.global.exch.b32 	%r282, [%rd13+-4], 0;
	atom.global.exch.b32 	%r283, [%rd13], 0;
	atom.global.exch.b32 	%r284, [%rd13+4], 0;
	atom.global.exch.b32 	%r285, [%rd15], 0;
	atom.global.exch.b32 	%r286, [%rd16], 0;
	mov.b16 	%rs77, 0;
	mov.u32 	%r381, %r7;
	bra.uni 	$L__BB5_158;
$L__BB5_57:
	setp.ne.s32 	%p3, %r8, %r3;
	@%p3 bra 	$L__BB5_106;
	setp.ne.s32 	%p42, %r9, 0;
	@%p42 bra 	$L__BB5_74;
	max.s32 	%r51, %r7, 65536;
	add.s32 	%r381, %r51, 1;
$L__BB5_60:
	atom.relaxed.global.cas.b32 	%r247, [%rd2], 0, 1;
	setp.ne.s32 	%p68, %r247, 1;
	@%p68 bra 	$L__BB5_62;
	add.s32 	%r54, %r7, 1;
	setp.eq.s32 	%p79, %r7, %r51;
	mov.b16 	%rs77, 1;
	mov.u32 	%r7, %r54;
	@%p79 bra 	$L__BB5_158;
	bra.uni 	$L__BB5_60;
$L__BB5_62:
	and.b16  	%rs45, %rs1, 255;
	setp.ne.s16 	%p69, %rs45, 0;
	mov.b16 	%rs77, 1;
	mov.u32 	%r381, %r7;
	@%p69 bra 	$L__BB5_158;
$L__BB5_63:
	atom.relaxed.global.cas.b32 	%r248, [%rd4], 0, 1;
	setp.eq.s32 	%p70, %r248, 1;
	@%p70 bra 	$L__BB5_64;
	bra.uni 	$L__BB5_65;
$L__BB5_64:
	add.s32 	%r381, %r7, 1;
	setp.gt.s32 	%p78, %r7, 65535;
	mov.u32 	%r7, %r381;
	@%p78 bra 	$L__BB5_158;
	bra.uni 	$L__BB5_63;
$L__BB5_65:
	atom.relaxed.global.cas.b32 	%r249, [%rd8], 0, 1;
	setp.eq.s32 	%p71, %r249, 1;
	@%p71 bra 	$L__BB5_66;
	bra.uni 	$L__BB5_67;
$L__BB5_66:
	add.s32 	%r381, %r7, 1;
	setp.gt.s32 	%p77, %r7, 65535;
	mov.u32 	%r7, %r381;
	@%p77 bra 	$L__BB5_158;
	bra.uni 	$L__BB5_65;
$L__BB5_67:
	atom.relaxed.global.cas.b32 	%r250, [%rd8+4], 0, 1;
	setp.eq.s32 	%p72, %r250, 1;
	@%p72 bra 	$L__BB5_68;
	bra.uni 	$L__BB5_69;
$L__BB5_68:
	add.s32 	%r381, %r7, 1;
	setp.gt.s32 	%p76, %r7, 65535;
	mov.u32 	%r7, %r381;
	@%p76 bra 	$L__BB5_158;
	bra.uni 	$L__BB5_67;
$L__BB5_69:
	atom.relaxed.global.cas.b32 	%r251, [%rd3+-4], 0, 1;
	setp.ne.s32 	%p73, %r251, 1;
	@%p73 bra 	$L__BB5_71;
	add.s32 	%r381, %r7, 1;
	setp.gt.s32 	%p75, %r7, 65535;
	mov.u32 	%r7, %r381;
	@%p75 bra 	$L__BB5_158;
	bra.uni 	$L__BB5_69;
$L__BB5_71:
	ld.global.u32 	%r63, [%rd11];
	ld.global.u32 	%r252, [%rd1];
	ld.global.u32 	%r253, [%rd12];
	add.s32 	%r254, %r253, %r252;
	ld.global.u32 	%r255, [%rd11+4];
	add.s32 	%r256, %r254, %r255;
	ld.global.u32 	%r257, [%rd9+-4];
	add.s32 	%r258, %r256, %r257;
	mul.lo.s32 	%r259, %r63, %r258;
	shl.b32 	%r260, %r259, 1;
	setp.gt.s32 	%p74, %r260, -1;
	@%p74 bra 	$L__BB5_73;
	neg.s32 	%r261, %r63;
	st.global.u32 	[%rd11], %r261;
$L__BB5_73:
	atom.global.exch.b32 	%r262, [%rd2], 0;
	atom.global.exch.b32 	%r263, [%rd4], 0;
	atom.global.exch.b32 	%r264, [%rd8], 0;
	atom.global.exch.b32 	%r265, [%rd8+4], 0;
	atom.global.exch.b32 	%r266, [%rd3+-4], 0;
	mov.b16 	%rs77, 0;
	mov.u32 	%r381, %r7;
	bra.uni 	$L__BB5_158;
$L__BB5_74:
	setp.eq.s32 	%p43, %r9, %r3;
	@%p43 bra 	$L__BB5_78;
	mul.wide.s32 	%rd59, %r9, 4;
	add.s64 	%rd18, %rd2, %rd59;
	max.s32 	%r64, %r7, 65536;
	add.s32 	%r381, %r64, 1;
$L__BB5_76:
	atom.relaxed.global.cas.b32 	%r207, [%rd18], 0, 1;
	setp.ne.s32 	%p44, %r207, 1;
	@%p44 bra 	$L__BB5_93;
	add.s32 	%r80, %r7, 1;
	setp.eq.s32 	%p55, %r7, %r64;
	mov.b16 	%rs77, 1;
	mov.u32 	%r7, %r80;
	@%p55 bra 	$L__BB5_158;
	bra.uni 	$L__BB5_76;
$L__BB5_78:
	max.s32 	%r66, %r7, 65536;
	add.s32 	%r381, %r66, 1;
$L__BB5_79:
	atom.relaxed.global.cas.b32 	%r227, [%rd5+-4], 0, 1;
	setp.ne.s32 	%p56, %r227, 1;
	@%p56 bra 	$L__BB5_81;
	add.s32 	%r69, %r7, 1;
	setp.eq.s32 	%p67, %r7, %r66;
	mov.b16 	%rs77, 1;
	mov.u32 	%r7, %r69;
	@%p67 bra 	$L__BB5_158;
	bra.uni 	$L__BB5_79;
$L__BB5_81:
	and.b16  	%rs37, %rs1, 255;
	setp.ne.s16 	%p57, %rs37, 0;
	mov.b16 	%rs77, 1;
	mov.u32 	%r381, %r7;
	@%p57 bra 	$L__BB5_158;
$L__BB5_82:
	atom.relaxed.global.cas.b32 	%r228, [%rd8+-4], 0, 1;
	setp.eq.s32 	%p58, %r228, 1;
	@%p58 bra 	$L__BB5_83;
	bra.uni 	$L__BB5_84;
$L__BB5_83:
	add.s32 	%r381, %r7, 1;
	setp.gt.s32 	%p66, %r7, 65535;
	mov.u32 	%r7, %r381;
	@%p66 bra 	$L__BB5_158;
	bra.uni 	$L__BB5_82;
$L__BB5_84:
	atom.relaxed.global.cas.b32 	%r229, [%rd8], 0, 1;
	setp.eq.s32 	%p59, %r229, 1;
	@%p59 bra 	$L__BB5_85;
	bra.uni 	$L__BB5_86;
$L__BB5_85:
	add.s32 	%r381, %r7, 1;
	setp.gt.s32 	%p65, %r7, 65535;
	mov.u32 	%r7, %r381;
	@%p65 bra 	$L__BB5_158;
	bra.uni 	$L__BB5_84;
$L__BB5_86:
	atom.relaxed.global.cas.b32 	%r230, [%rd8+4], 0, 1;
	setp.eq.s32 	%p60, %r230, 1;
	@%p60 bra 	$L__BB5_87;
	bra.uni 	$L__BB5_88;
$L__BB5_87:
	add.s32 	%r381, %r7, 1;
	setp.gt.s32 	%p64, %r7, 65535;
	mov.u32 	%r7, %r381;
	@%p64 bra 	$L__BB5_158;
	bra.uni 	$L__BB5_86;
$L__BB5_88:
	atom.relaxed.global.cas.b32 	%r231, [%rd3+-4], 0, 1;
	setp.ne.s32 	%p61, %r231, 1;
	@%p61 bra 	$L__BB5_90;
	add.s32 	%r381, %r7, 1;
	setp.gt.s32 	%p63, %r7, 65535;
	mov.u32 	%r7, %r381;
	@%p63 bra 	$L__BB5_158;
	bra.uni 	$L__BB5_88;
$L__BB5_90:
	ld.global.u32 	%r78, [%rd9+-4];
	ld.global.u32 	%r232, [%rd10+-4];
	ld.global.u32 	%r233, [%rd11+-4];
	add.s32 	%r234, %r233, %r232;
	ld.global.u32 	%r235, [%rd11];
	add.s32 	%r236, %r234, %r235;
	ld.global.u32 	%r237, [%rd11+4];
	add.s32 	%r238, %r236, %r237;
	mul.lo.s32 	%r239, %r78, %r238;
	shl.b32 	%r240, %r239, 1;
	setp.gt.s32 	%p62, %r240, -1;
	@%p62 bra 	$L__BB5_92;
	neg.s32 	%r241, %r78;
	st.global.u32 	[%rd9+-4], %r241;
$L__BB5_92:
	atom.global.exch.b32 	%r242, [%rd5+-4], 0;
	atom.global.exch.b32 	%r243, [%rd8+-4], 0;
	atom.global.exch.b32 	%r244, [%rd8], 0;
	atom.global.exch.b32 	%r245, [%rd8+4], 0;
	atom.global.exch.b32 	%r246, [%rd3+-4], 0;
	mov.b16 	%rs77, 0;
	mov.u32 	%r381, %r7;
	bra.uni 	$L__BB5_158;
$L__BB5_93:
	and.b16  	%rs29, %rs1, 255;
	setp.ne.s16 	%p45, %rs29, 0;
	mov.b16 	%rs77, 1;
	mov.u32 	%r381, %r7;
	@%p45 bra 	$L__BB5_158;
	add.s64 	%rd19, %rd18, %rd7;
$L__BB5_95:
	atom.relaxed.global.cas.b32 	%r208, [%rd19], 0, 1;
	setp.eq.s32 	%p46, %r208, 1;
	@%p46 bra 	$L__BB5_161;
	add.s64 	%rd20, %rd19, %rd6;
$L__BB5_97:
	atom.relaxed.global.cas.b32 	%r209, [%rd20+-4], 0, 1;
	setp.eq.s32 	%p47, %r209, 1;
	@%p47 bra 	$L__BB5_98;
	bra.uni 	$L__BB5_99;
$L__BB5_98:
	add.s32 	%r381, %r7, 1;
	setp.gt.s32 	%p53, %r7, 65535;
	mov.u32 	%r7, %r381;
	@%p53 bra 	$L__BB5_158;
	bra.uni 	$L__BB5_97;
$L__BB5_99:
	atom.relaxed.global.cas.b32 	%r210, [%rd20], 0, 1;
	setp.eq.s32 	%p48, %r210, 1;
	@%p48 bra 	$L__BB5_100;
	bra.uni 	$L__BB5_101;
$L__BB5_100:
	add.s32 	%r381, %r7, 1;
	setp.gt.s32 	%p52, %r7, 65535;
	mov.u32 	%r7, %r381;
	@%p52 bra 	$L__BB5_158;
	bra.uni 	$L__BB5_99;
$L__BB5_101:
	atom.relaxed.global.cas.b32 	%r211, [%rd20+4], 0, 1;
	setp.ne.s32 	%p49, %r211, 1;
	@%p49 bra 	$L__BB5_103;
	add.s32 	%r381, %r7, 1;
	setp.gt.s32 	%p51, %r7, 65535;
	mov.u32 	%r7, %r381;
	@%p51 bra 	$L__BB5_158;
	bra.uni 	$L__BB5_101;
$L__BB5_103:
	mul.wide.s32 	%rd60, %r9, 4;
	add.s64 	%rd21, %rd11, %rd60;
	ld.global.u32 	%r89, [%rd21];
	add.s64 	%rd61, %rd1, %rd60;
	ld.global.u32 	%r212, [%rd61];
	add.s64 	%rd62, %rd61, %rd7;
	ld.global.u32 	%r213, [%rd62];
	add.s32 	%r214, %r213, %r212;
	ld.global.u32 	%r215, [%rd21+-4];
	add.s32 	%r216, %r214, %r215;
	ld.global.u32 	%r217, [%rd21+4];
	add.s32 	%r218, %r216, %r217;
	mul.lo.s32 	%r219, %r89, %r218;
	shl.b32 	%r220, %r219, 1;
	setp.gt.s32 	%p50, %r220, -1;
	@%p50 bra 	$L__BB5_105;
	neg.s32 	%r221, %r89;
	st.global.u32 	[%rd21], %r221;
$L__BB5_105:
	atom.global.exch.b32 	%r222, [%rd18], 0;
	atom.global.exch.b32 	%r223, [%rd19], 0;
	atom.global.exch.b32 	%r224, [%rd20+-4], 0;
	atom.global.exch.b32 	%r225, [%rd20], 0;
	atom.global.exch.b32 	%r226, [%rd20+4], 0;
	mov.b16 	%rs77, 0;
	mov.u32 	%r381, %r7;
	bra.uni 	$L__BB5_158;
$L__BB5_106:
	setp.ne.s32 	%p4, %r9, 0;
	@%p4 bra 	$L__BB5_124;
	add.s32 	%r186, %r8, -1;
	mul.lo.s32 	%r90, %r186, %r134;
	mul.wide.s32 	%rd55, %r90, 4;
	add.s64 	%rd22, %rd2, %rd55;
	max.s32 	%r91, %r7, 65536;
	add.s32 	%r381, %r91, 1;
$L__BB5_108:
	atom.relaxed.global.cas.b32 	%r187, [%rd22+-4], 0, 1;
	setp.ne.s32 	%p30, %r187, 1;
	@%p30 bra 	$L__BB5_110;
	add.s32 	%r94, %r7, 1;
	setp.eq.s32 	%p41, %r7, %r91;
	mov.b16 	%rs77, 1;
	mov.u32 	%r7, %r94;
	@%p41 bra 	$L__BB5_158;
	bra.uni 	$L__BB5_108;
$L__BB5_110:
	and.b16  	%rs21, %rs1, 255;
	setp.ne.s16 	%p31, %rs21, 0;
	mov.b16 	%rs77, 1;
	mov.u32 	%r381, %r7;
	@%p31 bra 	$L__BB5_158;
	add.s64 	%rd23, %rd22, %rd6;
$L__BB5_112:
	atom.relaxed.global.cas.b32 	%r188, [%rd23], 0, 1;
	setp.eq.s32 	%p32, %r188, 1;
	@%p32 bra 	$L__BB5_113;
	bra.uni 	$L__BB5_115;
$L__BB5_113:
	add.s32 	%r381, %r7, 1;
	setp.gt.s32 	%p40, %r7, 65535;
	mov.u32 	%r7, %r381;
	@%p40 bra 	$L__BB5_158;
	bra.uni 	$L__BB5_112;
$L__BB5_114:
	add.s32 	%r381, %r7, 1;
	setp.gt.s32 	%p39, %r7, 65535;
	mov.u32 	%r7, %r381;
	@%p39 bra 	$L__BB5_158;
$L__BB5_115:
	atom.relaxed.global.cas.b32 	%r189, [%rd23+4], 0, 1;
	setp.eq.s32 	%p33, %r189, 1;
	@%p33 bra 	$L__BB5_114;
	add.s64 	%rd24, %rd23, %rd6;
$L__BB5_117:
	atom.relaxed.global.cas.b32 	%r190, [%rd24+-4], 0, 1;
	setp.eq.s32 	%p34, %r190, 1;
	@%p34 bra 	$L__BB5_118;
	bra.uni 	$L__BB5_119;
$L__BB5_118:
	add.s32 	%r381, %r7, 1;
	setp.gt.s32 	%p38, %r7, 65535;
	mov.u32 	%r7, %r381;
	@%p38 bra 	$L__BB5_158;
	bra.uni 	$L__BB5_117;
$L__BB5_119:
	atom.relaxed.global.cas.b32 	%r191, [%rd24], 0, 1;
	setp.ne.s32 	%p35, %r191, 1;
	@%p35 bra 	$L__BB5_121;
	add.s32 	%r381, %r7, 1;
	setp.gt.s32 	%p37, %r7, 65535;
	mov.u32 	%r7, %r381;
	@%p37 bra 	$L__BB5_158;
	bra.uni 	$L__BB5_119;
$L__BB5_121:
	mul.wide.s32 	%rd56, %r90, 4;
	add.s64 	%rd25, %rd10, %rd56;
	ld.global.u32 	%r103, [%rd25];
	add.s64 	%rd57, %rd1, %rd56;
	ld.global.u32 	%r192, [%rd57+-4];
	ld.global.u32 	%r193, [%rd25+4];
	add.s32 	%r194, %r193, %r192;
	add.s64 	%rd58, %rd25, %rd6;
	ld.global.u32 	%r195, [%rd58+-4];
	add.s32 	%r196, %r194, %r195;
	ld.global.u32 	%r197, [%rd58];
	add.s32 	%r198, %r196, %r197;
	mul.lo.s32 	%r199, %r103, %r198;
	shl.b32 	%r200, %r199, 1;
	setp.gt.s32 	%p36, %r200, -1;
	@%p36 bra 	$L__BB5_123;
	neg.s32 	%r201, %r103;
	st.global.u32 	[%rd25], %r201;
$L__BB5_123:
	atom.global.exch.b32 	%r202, [%rd22+-4], 0;
	atom.global.exch.b32 	%r203, [%rd23], 0;
	atom.global.exch.b32 	%r204, [%rd23+4], 0;
	atom.global.exch.b32 	%r205, [%rd24+-4], 0;
	atom.global.exch.b32 	%r206, [%rd24], 0;
	mov.b16 	%rs77, 0;
	mov.u32 	%r381, %r7;
	bra.uni 	$L__BB5_158;
$L__BB5_124:
	setp.eq.s32 	%p5, %r9, %r3;
	@%p5 bra 	$L__BB5_128;
	add.s32 	%r142, %r8, -1;
	mad.lo.s32 	%r104, %r142, %r134, %r9;
	mul.wide.s32 	%rd44, %r104, 4;
	add.s64 	%rd26, %rd2, %rd44;
	max.s32 	%r105, %r7, 65536;
	add.s32 	%r381, %r105, 1;
$L__BB5_126:
	atom.relaxed.global.cas.b32 	%r143, [%rd26], 0, 1;
	setp.ne.s32 	%p6, %r143, 1;
	@%p6 bra 	$L__BB5_144;
	add.s32 	%r121, %r7, 1;
	setp.eq.s32 	%p17, %r7, %r105;
	mov.b16 	%rs77, 1;
	mov.u32 	%r7, %r121;
	@%p17 bra 	$L__BB5_158;
	bra.uni 	$L__BB5_126;
$L__BB5_128:
	mul.lo.s32 	%r107, %r8, %r134;
	mul.wide.s32 	%rd48, %r107, 4;
	add.s64 	%rd27, %rd2, %rd48;
	max.s32 	%r108, %r7, 65536;
	add.s32 	%r381, %r108, 1;
$L__BB5_129:
	atom.relaxed.global.cas.b32 	%r163, [%rd27+-4], 0, 1;
	setp.ne.s32 	%p18, %r163, 1;
	@%p18 bra 	$L__BB5_131;
	add.s32 	%r111, %r7, 1;
	setp.eq.s32 	%p29, %r7, %r108;
	mov.b16 	%rs77, 1;
	mov.u32 	%r7, %r111;
	@%p29 bra 	$L__BB5_158;
	bra.uni 	$L__BB5_129;
$L__BB5_131:
	and.b16  	%rs13, %rs1, 255;
	setp.ne.s16 	%p19, %rs13, 0;
	mov.b16 	%rs77, 1;
	mov.u32 	%r381, %r7;
	@%p19 bra 	$L__BB5_158;
$L__BB5_132:
	atom.relaxed.global.cas.b32 	%r164, [%rd27], 0, 1;
	setp.eq.s32 	%p20, %r164, 1;
	@%p20 bra 	$L__BB5_133;
	bra.uni 	$L__BB5_135;
$L__BB5_133:
	add.s32 	%r381, %r7, 1;
	setp.gt.s32 	%p28, %r7, 65535;
	mov.u32 	%r7, %r381;
	@%p28 bra 	$L__BB5_158;
	bra.uni 	$L__BB5_132;
$L__BB5_134:
	add.s32 	%r381, %r7, 1;
	setp.gt.s32 	%p27, %r7, 65535;
	mov.u32 	%r7, %r381;
	@%p27 bra 	$L__BB5_158;
$L__BB5_135:
	atom.relaxed.global.cas.b32 	%r165, [%rd27+4], 0, 1;
	setp.eq.s32 	%p21, %r165, 1;
	@%p21 bra 	$L__BB5_134;
	add.s64 	%rd28, %rd27, %rd6;
$L__BB5_137:
	atom.relaxed.global.cas.b32 	%r166, [%rd28+-4], 0, 1;
	setp.eq.s32 	%p22, %r166, 1;
	@%p22 bra 	$L__BB5_162;
	add.s64 	%rd29, %rd28, %rd6;
$L__BB5_139:
	atom.relaxed.global.cas.b32 	%r167, [%rd29+-4], 0, 1;
	setp.ne.s32 	%p23, %r167, 1;
	@%p23 bra 	$L__BB5_141;
	add.s32 	%r381, %r7, 1;
	setp.gt.s32 	%p25, %r7, 65535;
	mov.u32 	%r7, %r381;
	@%p25 bra 	$L__BB5_158;
	bra.uni 	$L__BB5_139;
$L__BB5_141:
	add.s32 	%r168, %r107, %r8;
	mul.wide.s32 	%rd49, %r168, 4;
	add.s64 	%rd50, %rd1, %rd49;
	ld.global.u32 	%r169, [%rd50+-4];
	mul.wide.s32 	%rd51, %r107, 4;
	add.s64 	%rd30, %rd1, %rd51;
	ld.global.u32 	%r170, [%rd30+-4];
	ld.global.u32 	%r171, [%rd30];
	add.s32 	%r172, %r171, %r170;
	ld.global.u32 	%r173, [%rd30+4];
	add.s32 	%r174, %r172, %r173;
	mul.wide.s32 	%rd52, %r4, 4;
	add.s64 	%rd53, %rd30, %rd52;
	ld.global.u32 	%r175, [%rd53+-4];
	add.s32 	%r176, %r174, %r175;
	mul.lo.s32 	%r177, %r169, %r176;
	shl.b32 	%r178, %r177, 1;
	setp.gt.s32 	%p24, %r178, -1;
	@%p24 bra 	$L__BB5_143;
	add.s64 	%rd54, %rd30, %rd6;
	ld.global.u32 	%r179, [%rd54+-4];
	neg.s32 	%r180, %r179;
	st.global.u32 	[%rd54+-4], %r180;
$L__BB5_143:
	atom.global.exch.b32 	%r181, [%rd27+-4], 0;
	atom.global.exch.b32 	%r182, [%rd27], 0;
	atom.global.exch.b32 	%r183, [%rd27+4], 0;
	atom.global.exch.b32 	%r184, [%rd28+-4], 0;
	atom.global.exch.b32 	%r185, [%rd29+-4], 0;
	mov.b16 	%rs77, 0;
	mov.u32 	%r381, %r7;
	bra.uni 	$L__BB5_158;
$L__BB5_144:
	and.b16  	%rs5, %rs1, 255;
	setp.ne.s16 	%p7, %rs5, 0;
	mov.b16 	%rs77, 1;
	mov.u32 	%r381, %r7;
	@%p7 bra 	$L__BB5_158;
	add.s64 	%rd31, %rd26, %rd6;
$L__BB5_146:
	atom.relaxed.global.cas.b32 	%r144, [%rd31+-4], 0, 1;
	setp.eq.s32 	%p8, %r144, 1;
	@%p8 bra 	$L__BB5_147;
	bra.uni 	$L__BB5_148;
$L__BB5_147:
	add.s32 	%r381, %r7, 1;
	setp.gt.s32 	%p16, %r7, 65535;
	mov.u32 	%r7, %r381;
	@%p16 bra 	$L__BB5_158;
	bra.uni 	$L__BB5_146;
$L__BB5_148:
	atom.relaxed.global.cas.b32 	%r145, [%rd31], 0, 1;
	setp.eq.s32 	%p9, %r145, 1;
	@%p9 bra 	$L__BB5_149;
	bra.uni 	$L__BB5_151;
$L__BB5_149:
	add.s32 	%r381, %r7, 1;
	setp.gt.s32 	%p15, %r7, 65535;
	mov.u32 	%r7, %r381;
	@%p15 bra 	$L__BB5_158;
	bra.uni 	$L__BB5_148;
$L__BB5_150:
	add.s32 	%r381, %r7, 1;
	setp.gt.s32 	%p14, %r7, 65535;
	mov.u32 	%r7, %r381;
	@%p14 bra 	$L__BB5_158;
$L__BB5_151:
	atom.relaxed.global.cas.b32 	%r146, [%rd31+4], 0, 1;
	setp.eq.s32 	%p10, %r146, 1;
	@%p10 bra 	$L__BB5_150;
	add.s64 	%rd32, %rd31, %rd6;
$L__BB5_153:
	atom.relaxed.global.cas.b32 	%r147, [%rd32], 0, 1;
	setp.ne.s32 	%p11, %r147, 1;
	@%p11 bra 	$L__BB5_155;
	add.s32 	%r381, %r7, 1;
	setp.gt.s32 	%p13, %r7, 65535;
	mov.u32 	%r7, %r381;
	@%p13 bra 	$L__BB5_158;
	bra.uni 	$L__BB5_153;
$L__BB5_155:
	mul.wide.s32 	%rd45, %r104, 4;
	add.s64 	%rd33, %rd10, %rd45;
	ld.global.u32 	%r130, [%rd33];
	add.s64 	%rd46, %rd1, %rd45;
	ld.global.u32 	%r148, [%rd46];
	ld.global.u32 	%r149, [%rd33+-4];
	add.s32 	%r150, %r149, %r148;
	ld.global.u32 	%r151, [%rd33+4];
	add.s32 	%r152, %r150, %r151;
	add.s64 	%rd47, %rd33, %rd6;
	ld.global.u32 	%r153, [%rd47];
	add.s32 	%r154, %r152, %r153;
	mul.lo.s32 	%r155, %r130, %r154;
	shl.b32 	%r156, %r155, 1;
	setp.gt.s32 	%p12, %r156, -1;
	@%p12 bra 	$L__BB5_157;
	neg.s32 	%r157, %r130;
	st.global.u32 	[%rd33], %r157;
$L__BB5_157:
	atom.global.exch.b32 	%r158, [%rd26], 0;
	atom.global.exch.b32 	%r159, [%rd31+-4], 0;
	atom.global.exch.b32 	%r160, [%rd31], 0;
	atom.global.exch.b32 	%r161, [%rd31+4], 0;
	atom.global.exch.b32 	%r162, [%rd32], 0;
	mov.b16 	%rs77, 0;
	mov.u32 	%r381, %r7;
$L__BB5_158:
	add.s32 	%r333, %r333, %r5;
	setp.lt.s32 	%p121, %r333, %r133;
	@%p121 bra 	$L__BB5_2;
$L__BB5_159:
	ret;
$L__BB5_160:
	add.s32 	%r381, %r7, 1;
	setp.gt.s32 	%p90, %r7, 65535;
	mov.u32 	%r7, %r381;
	@%p90 bra 	$L__BB5_158;
	bra.uni 	$L__BB5_50;
$L__BB5_161:
	add.s32 	%r381, %r7, 1;
	setp.gt.s32 	%p54, %r7, 65535;
	mov.u32 	%r7, %r381;
	@%p54 bra 	$L__BB5_158;
	bra.uni 	$L__BB5_95;
$L__BB5_162:
	add.s32 	%r381, %r7, 1;
	setp.gt.s32 	%p26, %r7, 65535;
	mov.u32 	%r7, %r381;
	@%p26 bra 	$L__BB5_158;
	bra.uni 	$L__BB5_137;

}


// ===== COMPILED SASS (sm_100) =====

	.target	sm_100

	.elftype	@"ET_EXEC"


//--------------------- .note.nv.tkinfo           --------------------------
	.section	.note.nv.tkinfo,"",@"SHT_NOTE"
	.sectionflags	@"SHF_NOTE_NV_TKINFO"
	.tkinfo
        /*0018*/ 	.word	0x00000002
        /*0030*/ 	.string	""
        /*0030*/ 	.string	"ptxas"
        /*0030*/ 	.string	"Cuda compilation tools, release 13.0, V13.0.88"
        /*0030*/ 	.string	"Build cuda_13.0.r13.0/compiler.36424714_0"
        /*0030*/ 	.string	"-arch sm_100 -m 64 "



//--------------------- .note.nv.cuinfo           --------------------------
	.section	.note.nv.cuinfo,"",@"SHT_NOTE"
	.sectionflags	@"SHF_NOTE_NV_CUINFO"
        /*0018*/ 	.short	0x0002
        /*001a*/ 	.short	0x0064
        /*001c*/ 	.short	0x0082
	.zero		2


//--------------------- .nv.info                  --------------------------
	.section	.nv.info,"",@"SHT_CUDA_INFO"
	.align	4


	//----- nvinfo : EIATTR_REGCOUNT
	.align		4
        /*0000*/ 	.byte	0x04, 0x2f
        /*0002*/ 	.short	(.L_1 - .L_0)
	.align		4
.L_0:
        /*0004*/ 	.word	index@(_Z14collatz_kernelmPm)
        /*0008*/ 	.word	0x0000000c


	//----- nvinfo : EIATTR_FRAME_SIZE
	.align		4
.L_1:
        /*000c*/ 	.byte	0x04, 0x11
        /*000e*/ 	.short	(.L_3 - .L_2)
	.align		4
.L_2:
        /*0010*/ 	.word	index@(_Z14collatz_kernelmPm)
        /*0014*/ 	.word	0x00000000


	//----- nvinfo : EIATTR_REGCOUNT
	.align		4
.L_3:
        /*0018*/ 	.byte	0x04, 0x2f
        /*001a*/ 	.short	(.L_5 - .L_4)
	.align		4
.L_4:
        /*001c*/ 	.word	index@(_Z13scalar_kerneliPii)
        /*0020*/ 	.word	0x00000018


	//----- nvinfo : EIATTR_FRAME_SIZE
	.align		4
.L_5:
        /*0024*/ 	.byte	0x04, 0x11
        /*0026*/ 	.short	(.L_7 - .L_6)
	.align		4
.L_6:
        /*0028*/ 	.word	index@(_Z13scalar_kerneliPii)
        /*002c*/ 	.word	0x00000000


	//----- nvinfo : EIATTR_REGCOUNT
	.align		4
.L_7:
        /*0030*/ 	.byte	0x04, 0x2f
        /*0032*/ 	.short	(.L_9 - .L_8)
	.align		4
.L_8:
        /*0034*/ 	.word	index@(_Z16transpose_kernelPii)
        /*0038*/ 	.word	0x00000014


	//----- nvinfo : EIATTR_FRAME_SIZE
	.align		4
.L_9:
        /*003c*/ 	.byte	0x04, 0x11
        /*003e*/ 	.short	(.L_11 - .L_10)
	.align		4
.L_10:
        /*0040*/ 	.word	index@(_Z16transpose_kernelPii)
        /*0044*/ 	.word	0x00000000


	//----- nvinfo : EIATTR_REGCOUNT
	.align		4
.L_11:
        /*0048*/ 	.byte	0x04, 0x2f
        /*004a*/ 	.short	(.L_13 - .L_12)
	.align		4
.L_12:
        /*004c*/ 	.word	index@(_Z13matrix_kernelPiS_S_i)
        /*0050*/ 	.word	0x00000016


	//----- nvinfo : EIATTR_FRAME_SIZE
	.align		4
.L_13:
        /*0054*/ 	.byte	0x04, 0x11
        /*0056*/ 	.short	(.L_15 - .L_14)
	.align		4
.L_14:
        /*0058*/ 	.word	index@(_Z13matrix_kernelPiS_S_i)
        /*005c*/ 	.word	0x00000000


	//----- nvinfo : EIATTR_REGCOUNT
	.align		4
.L_15:
        /*0060*/ 	.byte	0x04, 0x2f
        /*0062*/ 	.short	(.L_17 - .L_16)
	.align		4
.L_16:
        /*0064*/ 	.word	index@(_Z10add_kernelPiS_i)
        /*0068*/ 	.word	0x00000018


	//----- nvinfo : EIATTR_FRAME_SIZE
	.align		4
.L_17:
        /*006c*/ 	.byte	0x04, 0x11
        /*006e*/ 	.short	(.L_19 - .L_18)
	.align		4
.L_18:
        /*0070*/ 	.word	index@(_Z10add_kernelPiS_i)
        /*0074*/ 	.word	0x00000000


	//----- nvinfo : EIATTR_REGCOUNT
	.align		4
.L_19:
        /*0078*/ 	.byte	0x04, 0x2f
        /*007a*/ 	.short	(.L_21 - .L_20)
	.align		4
.L_20:
        /*007c*/ 	.word	index@(_Z12ising_kernelPiS_S_S_ii)
        /*0080*/ 	.word	0x00000018


	//----- nvinfo : EIATTR_FRAME_SIZE
	.align		4
.L_21:
        /*0084*/ 	.byte	0x04, 0x11
        /*0086*/ 	.short	(.L_23 - .L_22)
	.align		4
.L_22:
        /*0088*/ 	.word	index@(_Z12ising_kernelPiS_S_S_ii)
        /*008c*/ 	.word	0x00000000


	//----- nvinfo : EIATTR_MIN_STACK_SIZE
	.align		4
.L_23:
        /*0090*/ 	.byte	0x04, 0x12
        /*0092*/ 	.short	(.L_25 - .L_24)
	.align		4
.L_24:
        /*0094*/ 	.word	index@(_Z12ising_kernelPiS_S_S_ii)
        /*0098*/ 	.word	0x00000000


	//----- nvinfo : EIATTR_MIN_STACK_SIZE
	.align		4
.L_25:
        /*009c*/ 	.byte	0x04, 0x12
        /*009e*/ 	.short	(.L_27 - .L_26)
	.align		4
.L_26:
        /*00a0*/ 	.word	index@(_Z10add_kernelPiS_i)
        /*00a4*/ 	.word	0x00000000


	//----- nvinfo : EIATTR_MIN_STACK_SIZE
	.align		4
.L_27:
        /*00a8*/ 	.byte	0x04, 0x12
        /*00aa*/ 	.short	(.L_29 - .L_28)
	.align		4
.L_28:
        /*00ac*/ 	.word	index@(_Z13matrix_kernelPiS_S_i)
        /*00b0*/ 	.word	0x00000000


	//----- nvinfo : EIATTR_MIN_STACK_SIZE
	.align		4
.L_29:
        /*00b4*/ 	.byte	0x04, 0x12
        /*00b6*/ 	.short	(.L_31 - .L_30)
	.align		4
.L_30:
        /*00b8*/ 	.word	index@(_Z16transpose_kernelPii)
        /*00bc*/ 	.word	0x00000000


	//----- nvinfo : EIATTR_MIN_STACK_SIZE
	.align		4
.L_31:
        /*00c0*/ 	.byte	0x04, 0x12
        /*00c2*/ 	.short	(.L_33 - .L_32)
	.align		4
.L_32:
        /*00c4*/ 	.word	index@(_Z13scalar_kerneliPii)
        /*00c8*/ 	.word	0x00000000


	//----- nvinfo : EIATTR_MIN_STACK_SIZE
	.align		4
.L_33:
        /*00cc*/ 	.byte	0x04, 0x12
        /*00ce*/ 	.short	(.L_35 - .L_34)
	.align		4
.L_34:
        /*00d0*/ 	.word	index@(_Z14collatz_kernelmPm)
        /*00d4*/ 	.word	0x00000000
.L_35:


//--------------------- .nv.compat                --------------------------
	.section	.nv.compat,"",@"SHT_CUDA_COMPAT_INFO"
	.align	4
        /*0000*/ 	.byte	0x02, 0x09, 0x00, 0x00, 0x02, 0x02, 0x01, 0x00, 0x02, 0x05, 0x05, 0x00, 0x03, 0x07, 0x01, 0x01
        /*0010*/ 	.byte	0x02, 0x03, 0x00, 0x00, 0x02, 0x06, 0x01, 0x00, 0x04, 0x0b, 0x08, 0x00, 0x09, 0x00, 0x00, 0x00
        /*0020*/ 	.byte	0x00, 0x00, 0x00, 0x00


//--------------------- .nv.info._Z12ising_kernelPiS_S_S_ii --------------------------
	.section	.nv.info._Z12ising_kernelPiS_S_S_ii,"",@"SHT_CUDA_INFO"
	.sectionflags	@""
	.align	4


	//----- nvinfo : EIATTR_CUDA_API_VERSION
	.align		4
        /*0000*/ 	.byte	0x04, 0x37
        /*0002*/ 	.short	(.L_37 - .L_36)
.L_36:
        /*0004*/ 	.word	0x00000082


	//----- nvinfo : EIATTR_KPARAM_INFO
	.align		4
.L_37:
        /*0008*/ 	.byte	0x04, 0x17
        /*000a*/ 	.short	(.L_39 - .L_38)
.L_38:
        /*000c*/ 	.word	0x00000000
        /*0010*/ 	.short	0x0005
        /*0012*/ 	.short	0x0024
        /*0014*/ 	.byte	0x00, 0xf0, 0x11, 0x00


	//----- nvinfo : EIATTR_KPARAM_INFO
	.align		4
.L_39:
        /*0018*/ 	.byte	0x04, 0x17
        /*001a*/ 	.short	(.L_41 - .L_40)
.L_40:
        /*001c*/ 	.word	0x00000000
        /*0020*/ 	.short	0x0004
        /*0022*/ 	.short	0x0020
        /*0024*/ 	.byte	0x00, 0xf0, 0x11, 0x00


	//----- nvinfo : EIATTR_KPARAM_INFO
	.align		4
.L_41:
        /*0028*/ 	.byte	0x04, 0x17
        /*002a*/ 	.short	(.L_43 - .L_42)
.L_42:
        /*002c*/ 	.word	0x00000000
        /*0030*/ 	.short	0x0003
        /*0032*/ 	.short	0x0018
        /*0034*/ 	.byte	0x00, 0xf5, 0x21, 0x00


	//----- nvinfo : EIATTR_KPARAM_INFO
	.align		4
.L_43:
        /*0038*/ 	.byte	0x04, 0x17
        /*003a*/ 	.short	(.L_45 - .L_44)
.L_44:
        /*003c*/ 	.word	0x00000000
        /*0040*/ 	.short	0x0002
        /*0042*/ 	.short	0x0010
        /*0044*/ 	.byte	0x00, 0xf5, 0x21, 0x00


	//----- nvinfo : EIATTR_KPARAM_INFO
	.align		4
.L_45:
        /*0048*/ 	.byte	0x04, 0x17
        /*004a*/ 	.short	(.L_47 - .L_46)
.L_46:
        /*004c*/ 	.word	0x00000000
        /*0050*/ 	.short	0x0001
        /*0052*/ 	.short	0x0008
        /*0054*/ 	.byte	0x00, 0xf5, 0x21, 0x00


	//----- nvinfo : EIATTR_KPARAM_INFO
	.align		4
.L_47:
        /*0058*/ 	.byte	0x04, 0x17
        /*005a*/ 	.short	(.L_49 - .L_48)
.L_48:
        /*005c*/ 	.word	0x00000000
        /*0060*/ 	.short	0x0000
        /*0062*/ 	.short	0x0000
        /*0064*/ 	.byte	0x00, 0xf5, 0x21, 0x00


	//----- nvinfo : EIATTR_SPARSE_MMA_MASK
	.align		4
.L_49:
        /*0068*/ 	.byte	0x03, 0x50
        /*006a*/ 	.short	0x0000


	//----- nvinfo : EIATTR_MAXREG_COUNT
	.align		4
        /*006c*/ 	.byte	0x03, 0x1b
        /*006e*/ 	.short	0x00ff


	//----- nvinfo : EIATTR_MERCURY_ISA_VERSION
	.align		4
        /*0070*/ 	.byte	0x03, 0x5f
        /*0072*/ 	.short	0x0101


	//----- nvinfo : EIATTR_VRC_CTA_INIT_COUNT
	.align		4
        /*0074*/ 	.byte	0x02, 0x4a
	.zero		1
	.zero		1


	//----- nvinfo : EIATTR_EXIT_INSTR_OFFSETS
	.align		4
        /*0078*/ 	.byte	0x04, 0x1c
        /*007a*/ 	.short	(.L_51 - .L_50)


	//   ....[0]....
.L_50:
        /*007c*/ 	.word	0x00000070


	//   ....[1]....
        /*0080*/ 	.word	0x00004c40


	//----- nvinfo : EIATTR_CRS_STACK_SIZE
	.align		4
.L_51:
        /*0084*/ 	.byte	0x04, 0x1e
        /*0086*/ 	.short	(.L_53 - .L_52)
.L_52:
        /*0088*/ 	.word	0x00000000


	//----- nvinfo : EIATTR_CBANK_PARAM_SIZE
	.align		4
.L_53:
        /*008c*/ 	.byte	0x03, 0x19
        /*008e*/ 	.short	0x0028


	//----- nvinfo : EIATTR_PARAM_CBANK
	.align		4
        /*0090*/ 	.byte	0x04, 0x0a
        /*0092*/ 	.short	(.L_55 - .L_54)
	.align		4
.L_54:
        /*0094*/ 	.word	index@(.nv.constant0._Z12ising_kernelPiS_S_S_ii)
        /*0098*/ 	.short	0x0380
        /*009a*/ 	.short	0x0028


	//----- nvinfo : EIATTR_SW_WAR
	.align		4
.L_55:
        /*009c*/ 	.byte	0x04, 0x36
        /*009e*/ 	.short	(.L_57 - .L_56)
.L_56:
        /*00a0*/ 	.word	0x00000008
.L_57:


//--------------------- .nv.info._Z10add_kernelPiS_i --------------------------
	.section	.nv.info._Z10add_kernelPiS_i,"",@"SHT_CUDA_INFO"
	.sectionflags	@""
	.align	4


	//----- nvinfo : EIATTR_CUDA_API_VERSION
	.align		4
        /*0000*/ 	.byte	0x04, 0x37
        /*0002*/ 	.short	(.L_59 - .L_58)
.L_58:
        /*0004*/ 	.word	0x00000082


	//----- nvinfo : EIATTR_KPARAM_INFO
	.align		4
.L_59:
        /*0008*/ 	.byte	0x04, 0x17
        /*000a*/ 	.short	(.L_61 - .L_60)
.L_60:
        /*000c*/ 	.word	0x00000000
        /*0010*/ 	.short	0x0002
        /*0012*/ 	.short	0x0010
        /*0014*/ 	.byte	0x00, 0xf0, 0x11, 0x00


	//----- nvinfo : EIATTR_KPARAM_INFO
	.align		4
.L_61:
        /*0018*/ 	.byte	0x04, 0x17
        /*001a*/ 	.short	(.L_63 - .L_62)
.L_62:
        /*001c*/ 	.word	0x00000000
        /*0020*/ 	.short	0x0001
        /*0022*/ 	.short	0x0008
        /*0024*/ 	.byte	0x00, 0xf5, 0x21, 0x00


	//----- nvinfo : EIATTR_KPARAM_INFO
	.align		4
.L_63:
        /*0028*/ 	.byte	0x04, 0x17
        /*002a*/ 	.short	(.L_65 - .L_64)
.L_64:
        /*002c*/ 	.word	0x00000000
        /*0030*/ 	.short	0x0000
        /*0032*/ 	.short	0x0000
        /*0034*/ 	.byte	0x00, 0xf5, 0x21, 0x00


	//----- nvinfo : EIATTR_SPARSE_MMA_MASK
	.align		4
.L_65:
        /*0038*/ 	.byte	0x03, 0x50
        /*003a*/ 	.short	0x0000


	//----- nvinfo : EIATTR_MAXREG_COUNT
	.align		4
        /*003c*/ 	.byte	0x03, 0x1b
        /*003e*/ 	.short	0x00ff


	//----- nvinfo : EIATTR_MERCURY_ISA_VERSION
	.align		4
        /*0040*/ 	.byte	0x03, 0x5f
        /*0042*/ 	.short	0x0101


	//----- nvinfo : EIATTR_VRC_CTA_INIT_COUNT
	.align		4
        /*0044*/ 	.byte	0x02, 0x4a
	.zero		1
	.zero		1


	//----- nvinfo : EIATTR_EXIT_INSTR_OFFSETS
	.align		4
        /*0048*/ 	.byte	0x04, 0x1c
        /*004a*/ 	.short	(.L_67 - .L_66)


	//   ....[0]....
.L_66:
        /*004c*/ 	.word	0x000000a0


	//   ....[1]....
        /*0050*/ 	.word	0x00000390


	//   ....[2]....
        /*0054*/ 	.word	0x00000570


	//----- nvinfo : EIATTR_CRS_STACK_SIZE
	.align		4
.L_67:
        /*0058*/ 	.byte	0x04, 0x1e
        /*005a*/ 	.short	(.L_69 - .L_68)
.L_68:
        /*005c*/ 	.word	0x00000000


	//----- nvinfo : EIATTR_CBANK_PARAM_SIZE
	.align		4
.L_69:
        /*0060*/ 	.byte	0x03, 0x19
        /*0062*/ 	.short	0x0014


	//----- nvinfo : EIATTR_PARAM_CBANK
	.align		4
        /*0064*/ 	.byte	0x04, 0x0a
        /*0066*/ 	.short	(.L_71 - .L_70)
	.align		4
.L_70:
        /*0068*/ 	.word	index@(.nv.constant0._Z10add_kernelPiS_i)
        /*006c*/ 	.short	0x0380
        /*006e*/ 	.short	0x0014


	//----- nvinfo : EIATTR_SW_WAR
	.align		4
.L_71:
        /*0070*/ 	.byte	0x04, 0x36
        /*0072*/ 	.short	(.L_73 - .L_72)
.L_72:
        /*0074*/ 	.word	0x00000008
.L_73:


//--------------------- .nv.info._Z13matrix_kernelPiS_S_i --------------------------
	.section	.nv.info._Z13matrix_kernelPiS_S_i,"",@"SHT_CUDA_INFO"
	.sectionflags	@""
	.align	4


	//----- nvinfo : EIATTR_CUDA_API_VERSION
	.align		4
        /*0000*/ 	.byte	0x04, 0x37
        /*0002*/ 	.short	(.L_75 - .L_74)
.L_74:
        /*0004*/ 	.word	0x00000082


	//----- nvinfo : EIATTR_KPARAM_INFO
	.align		4
.L_75:
        /*0008*/ 	.byte	0x04, 0x17
        /*000a*/ 	.short	(.L_77 - .L_76)
.L_76:
        /*000c*/ 	.word	0x00000000
        /*0010*/ 	.short	0x0003
        /*0012*/ 	.short	0x0018
        /*0014*/ 	.byte	0x00, 0xf0, 0x11, 0x00


	//----- nvinfo : EIATTR_KPARAM_INFO
	.align		4
.L_77:
        /*0018*/ 	.byte	0x04, 0x17
        /*001a*/ 	.short	(.L_79 - .L_78)
.L_78:
        /*001c*/ 	.word	0x00000000
        /*0020*/ 	.short	0x0002
        /*0022*/ 	.short	0x0010
        /*0024*/ 	.byte	0x00, 0xf5, 0x21, 0x00


	//----- nvinfo : EIATTR_KPARAM_INFO
	.align		4
.L_79:
        /*0028*/ 	.byte	0x04, 0x17
        /*002a*/ 	.short	(.L_81 - .L_80)
.L_80:
        /*002c*/ 	.word	0x00000000
        /*0030*/ 	.short	0x0001
        /*0032*/ 	.short	0x0008
        /*0034*/ 	.byte	0x00, 0xf5, 0x21, 0x00


	//----- nvinfo : EIATTR_KPARAM_INFO
	.align		4
.L_81:
        /*0038*/ 	.byte	0x04, 0x17
        /*003a*/ 	.short	(.L_83 - .L_82)
.L_82:
        /*003c*/ 	.word	0x00000000
        /*0040*/ 	.short	0x0000
        /*0042*/ 	.short	0x0000
        /*0044*/ 	.byte	0x00, 0xf5, 0x21, 0x00


	//----- nvinfo : EIATTR_SPARSE_MMA_MASK
	.align		4
.L_83:
        /*0048*/ 	.byte	0x03, 0x50
        /*004a*/ 	.short	0x0000


	//----- nvinfo : EIATTR_MAXREG_COUNT
	.align		4
        /*004c*/ 	.byte	0x03, 0x1b
        /*004e*/ 	.short	0x00ff


	//----- nvinfo : EIATTR_MERCURY_ISA_VERSION
	.align		4
        /*0050*/ 	.byte	0x03, 0x5f
        /*0052*/ 	.short	0x0101


	//----- nvinfo : EIATTR_VRC_CTA_INIT_COUNT
	.align		4
        /*0054*/ 	.byte	0x02, 0x4a
	.zero		1
	.zero		1


	//----- nvinfo : EIATTR_EXIT_INSTR_OFFSETS
	.align		4
        /*0058*/ 	.byte	0x04, 0x1c
        /*005a*/ 	.short	(.L_85 - .L_84)


	//   ....[0]....
.L_84:
        /*005c*/ 	.word	0x000000a0


	//   ....[1]....
        /*0060*/ 	.word	0x00000140


	//   ....[2]....
        /*0064*/ 	.word	0x00000450


	//----- nvinfo : EIATTR_CRS_STACK_SIZE
	.align		4
.L_85:
        /*0068*/ 	.byte	0x04, 0x1e
        /*006a*/ 	.short	(.L_87 - .L_86)
.L_86:
        /*006c*/ 	.word	0x00000000


	//----- nvinfo : EIATTR_CBANK_PARAM_SIZE
	.align		4
.L_87:
        /*0070*/ 	.byte	0x03, 0x19
        /*0072*/ 	.short	0x001c


	//----- nvinfo : EIATTR_PARAM_CBANK
	.align		4
        /*0074*/ 	.byte	0x04, 0x0a
        /*0076*/ 	.short	(.L_89 - .L_88)
	.align		4
.L_88:
        /*0078*/ 	.word	index@(.nv.constant0._Z13matrix_kernelPiS_S_i)
        /*007c*/ 	.short	0x0380
        /*007e*/ 	.short	0x001c


	//----- nvinfo : EIATTR_SW_WAR
	.align		4
.L_89:
        /*0080*/ 	.byte	0x04, 0x36
        /*0082*/ 	.short	(.L_91 - .L_90)
.L_90:
        /*0084*/ 	.word	0x00000008
.L_91:


//--------------------- .nv.info._Z16transpose_kernelPii --------------------------
	.section	.nv.info._Z16transpose_kernelPii,"",@"SHT_CUDA_INFO"
	.sectionflags	@""
	.align	4


	//----- nvinfo : EIATTR_CUDA_API_VERSION
	.align		4
        /*0000*/ 	.byte	0x04, 0x37
        /*0002*/ 	.short	(.L_93 - .L_92)
.L_92:
        /*0004*/ 	.word	0x00000082


	//----- nvinfo : EIATTR_KPARAM_INFO
	.align		4
.L_93:
        /*0008*/ 	.byte	0x04, 0x17
        /*000a*/ 	.short	(.L_95 - .L_94)
.L_94:
        /*000c*/ 	.word	0x00000000
        /*0010*/ 	.short	0x0001
        /*0012*/ 	.short	0x0008
        /*0014*/ 	.byte	0x00, 0xf0, 0x11, 0x00


	//----- nvinfo : EIATTR_KPARAM_INFO
	.align		4
.L_95:
        /*0018*/ 	.byte	0x04, 0x17
        /*001a*/ 	.short	(.L_97 - .L_96)
.L_96:
        /*001c*/ 	.word	0x00000000
        /*0020*/ 	.short	0x0000
        /*0022*/ 	.short	0x0000
        /*0024*/ 	.byte	0x00, 0xf5, 0x21, 0x00


	//----- nvinfo : EIATTR_SPARSE_MMA_MASK
	.align		4
.L_97:
        /*0028*/ 	.byte	0x03, 0x50
        /*002a*/ 	.short	0x0000


	//----- nvinfo : EIATTR_MAXREG_COUNT
	.align		4
        /*002c*/ 	.byte	0x03, 0x1b
        /*002e*/ 	.short	0x00ff


	//----- nvinfo : EIATTR_MERCURY_ISA_VERSION
	.align		4
        /*0030*/ 	.byte	0x03, 0x5f
        /*0032*/ 	.short	0x0101


	//----- nvinfo : EIATTR_VRC_CTA_INIT_COUNT
	.align		4
        /*0034*/ 	.byte	0x02, 0x4a
	.zero		1
	.zero		1


	//----- nvinfo : EIATTR_EXIT_INSTR_OFFSETS
	.align		4
        /*0038*/ 	.byte	0x04, 0x1c
        /*003a*/ 	.short	(.L_99 - .L_98)


	//   ....[0]....
.L_98:
        /*003c*/ 	.word	0x00000090


	//   ....[1]....
        /*0040*/ 	.word	0x00000290


	//----- nvinfo : EIATTR_CRS_STACK_SIZE
	.align		4
.L_99:
        /*0044*/ 	.byte	0x04, 0x1e
        /*0046*/ 	.short	(.L_101 - .L_100)
.L_100:
        /*0048*/ 	.word	0x00000000


	//----- nvinfo : EIATTR_CBANK_PARAM_SIZE
	.align		4
.L_101:
        /*004c*/ 	.byte	0x03, 0x19
        /*004e*/ 	.short	0x000c


	//----- nvinfo : EIATTR_PARAM_CBANK
	.align		4
        /*0050*/ 	.byte	0x04, 0x0a
        /*0052*/ 	.short	(.L_103 - .L_102)
	.align		4
.L_102:
        /*0054*/ 	.word	index@(.nv.constant0._Z16transpose_kernelPii)
        /*0058*/ 	.short	0x0380
        /*005a*/ 	.short	0x000c


	//----- nvinfo : EIATTR_SW_WAR
	.align		4
.L_103:
        /*005c*/ 	.byte	0x04, 0x36
        /*005e*/ 	.short	(.L_105 - .L_104)
.L_104:
        /*0060*/ 	.word	0x00000008
.L_105:


//--------------------- .nv.info._Z13scalar_kerneliPii --------------------------
	.section	.nv.info._Z13scalar_kerneliPii,"",@"SHT_CUDA_INFO"
	.sectionflags	@""
	.align	4


	//----- nvinfo : EIATTR_CUDA_API_VERSION
	.align		4
        /*0000*/ 	.byte	0x04, 0x37
        /*0002*/ 	.short	(.L_107 - .L_106)
.L_106:
        /*0004*/ 	.word	0x00000082


	//----- nvinfo : EIATTR_KPARAM_INFO
	.align		4
.L_107:
        /*0008*/ 	.byte	0x04, 0x17
        /*000a*/ 	.short	(.L_109 - .L_108)
.L_108:
        /*000c*/ 	.word	0x00000000
        /*0010*/ 	.short	0x0002
        /*0012*/ 	.short	0x0010
        /*0014*/ 	.byte	0x00, 0xf0, 0x11, 0x00


	//----- nvinfo : EIATTR_KPARAM_INFO
	.align		4
.L_109:
        /*0018*/ 	.byte	0x04, 0x17
        /*001a*/ 	.short	(.L_111 - .L_110)
.L_110:
        /*001c*/ 	.word	0x00000000
        /*0020*/ 	.short	0x0001
        /*0022*/ 	.short	0x0008
        /*0024*/ 	.byte	0x00, 0xf5, 0x21, 0x00


	//----- nvinfo : EIATTR_KPARAM_INFO
	.align		4
.L_111:
        /*0028*/ 	.byte	0x04, 0x17
        /*002a*/ 	.short	(.L_113 - .L_112)
.L_112:
        /*002c*/ 	.word	0x00000000
        /*0030*/ 	.short	0x0000
        /*0032*/ 	.short	0x0000
        /*0034*/ 	.byte	0x00, 0xf0, 0x11, 0x00


	//----- nvinfo : EIATTR_SPARSE_MMA_MASK
	.align		4
.L_113:
        /*0038*/ 	.byte	0x03, 0x50
        /*003a*/ 	.short	0x0000


	//----- nvinfo : EIATTR_MAXREG_COUNT
	.align		4
        /*003c*/ 	.byte	0x03, 0x1b
        /*003e*/ 	.short	0x00ff


	//----- nvinfo : EIATTR_MERCURY_ISA_VERSION
	.align		4
        /*0040*/ 	.byte	0x03, 0x5f
        /*0042*/ 	.short	0x0101


	//----- nvinfo : EIATTR_VRC_CTA_INIT_COUNT
	.align		4
        /*0044*/ 	.byte	0x02, 0x4a
	.zero		1
	.zero		1


	//----- nvinfo : EIATTR_EXIT_INSTR_OFFSETS
	.align		4
        /*0048*/ 	.byte	0x04, 0x1c
        /*004a*/ 	.short	(.L_115 - .L_114)


	//   ....[0]....
.L_114:
        /*004c*/ 	.word	0x000000a0


	//   ....[1]....
        /*0050*/ 	.word	0x00000390


	//   ....[2]....
        /*0054*/ 	.word	0x000004d0


	//----- nvinfo : EIATTR_CRS_STACK_SIZE
	.align		4
.L_115:
        /*0058*/ 	.byte	0x04, 0x1e
        /*005a*/ 	.short	(.L_117 - .L_116)
.L_116:
        /*005c*/ 	.word	0x00000000


	//----- nvinfo : EIATTR_CBANK_PARAM_SIZE
	.align		4
.L_117:
        /*0060*/ 	.byte	0x03, 0x19
        /*0062*/ 	.short	0x0014


	//----- nvinfo : EIATTR_PARAM_CBANK
	.align		4
        /*0064*/ 	.byte	0x04, 0x0a
        /*0066*/ 	.short	(.L_119 - .L_118)
	.align		4
.L_118:
        /*0068*/ 	.word	index@(.nv.constant0._Z13scalar_kerneliPii)
        /*006c*/ 	.short	0x0380
        /*006e*/ 	.short	0x0014


	//----- nvinfo : EIATTR_SW_WAR
	.align		4
.L_119:
        /*0070*/ 	.byte	0x04, 0x36
        /*0072*/ 	.short	(.L_121 - .L_120)
.L_120:
        /*0074*/ 	.word	0x00000008
.L_121:


//--------------------- .nv.info._Z14collatz_kernelmPm --------------------------
	.section	.nv.info._Z14collatz_kernelmPm,"",@"SHT_CUDA_INFO"
	.sectionflags	@""
	.align	4


	//----- nvinfo : EIATTR_CUDA_API_VERSION
	.align		4
        /*0000*/ 	.byte	0x04, 0x37
        /*0002*/ 	.short	(.L_123 - .L_122)
.L_122:
        /*0004*/ 	.word	0x00000082


	//----- nvinfo : EIATTR_KPARAM_INFO
	.align		4
.L_123:
        /*0008*/ 	.byte	0x04, 0x17
        /*000a*/ 	.short	(.L_125 - .L_124)
.L_124:
        /*000c*/ 	.word	0x00000000
        /*0010*/ 	.short	0x0001
        /*0012*/ 	.short	0x0008
        /*0014*/ 	.byte	0x00, 0xf5, 0x21, 0x00


	//----- nvinfo : EIATTR_KPARAM_INFO
	.align		4
.L_125:
        /*0018*/ 	.byte	0x04, 0x17
        /*001a*/ 	.short	(.L_127 - .L_126)
.L_126:
        /*001c*/ 	.word	0x00000000
        /*0020*/ 	.short	0x0000
        /*0022*/ 	.short	0x0000
        /*0024*/ 	.byte	0x00, 0xf0, 0x21, 0x00


	//----- nvinfo : EIATTR_SPARSE_MMA_MASK
	.align		4
.L_127:
        /*0028*/ 	.byte	0x03, 0x50
        /*002a*/ 	.short	0x0000


	//----- nvinfo : EIATTR_MAXREG_COUNT
	.align		4
        /*002c*/ 	.byte	0x03, 0x1b
        /*002e*/ 	.short	0x00ff


	//----- nvinfo : EIATTR_MERCURY_ISA_VERSION
	.align		4
        /*0030*/ 	.byte	0x03, 0x5f
        /*0032*/ 	.short	0x0101


	//----- nvinfo : EIATTR_VRC_CTA_INIT_COUNT
	.align		4
        /*0034*/ 	.byte	0x02, 0x4a
	.zero		1
	.zero		1


	//----- nvinfo : EIATTR_EXIT_INSTR_OFFSETS
	.align		4
        /*0038*/ 	.byte	0x04, 0x1c
        /*003a*/ 	.short	(.L_129 - .L_128)


	//   ....[0]....
.L_128:
        /*003c*/ 	.word	0x00000090


	//   ....[1]....
        /*0040*/ 	.word	0x00000340


	//----- nvinfo : EIATTR_CRS_STACK_SIZE
	.align		4
.L_129:
        /*0044*/ 	.byte	0x04, 0x1e
        /*0046*/ 	.short	(.L_131 - .L_130)
.L_130:
        /*0048*/ 	.word	0x00000000


	//----- nvinfo : EIATTR_CBANK_PARAM_SIZE
	.align		4
.L_131:
        /*004c*/ 	.byte	0x03, 0x19
        /*004e*/ 	.short	0x0010


	//----- nvinfo : EIATTR_PARAM_CBANK
	.align		4
        /*0050*/ 	.byte	0x04, 0x0a
        /*0052*/ 	.short	(.L_133 - .L_132)
	.align		4
.L_132:
        /*0054*/ 	.word	index@(.nv.constant0._Z14collatz_kernelmPm)
        /*0058*/ 	.short	0x0380
        /*005a*/ 	.short	0x0010


	//----- nvinfo : EIATTR_SW_WAR
	.align		4
.L_133:
        /*005c*/ 	.byte	0x04, 0x36
        /*005e*/ 	.short	(.L_135 - .L_134)
.L_134:
        /*0060*/ 	.word	0x00000008
.L_135:


//--------------------- .nv.callgraph             --------------------------
	.section	.nv.callgraph,"",@"SHT_CUDA_CALLGRAPH"
	.align	4
	.sectionentsize	8
	.align		4
        /*0000*/ 	.word	0x00000000
	.align		4
        /*0004*/ 	.word	0xffffffff
	.align		4
        /*0008*/ 	.word	0x00000000
	.align		4
        /*000c*/ 	.word	0xfffffffe
	.align		4
        /*0010*/ 	.word	0x00000000
	.align		4
        /*0014*/ 	.word	0xfffffffd
	.align		4
        /*0018*/ 	.word	0x00000000
	.align		4
        /*001c*/ 	.word	0xfffffffc


//--------------------- .text._Z12ising_kernelPiS_S_S_ii --------------------------
	.section	.text._Z12ising_kernelPiS_S_S_ii,"ax",@progbits
	.align	128
        .global         _Z12ising_kernelPiS_S_S_ii
        .type           _Z12ising_kernelPiS_S_S_ii,@function
        .size           _Z12ising_kernelPiS_S_S_ii,(.L_x_134 - _Z12ising_kernelPiS_S_S_ii)
        .other          _Z12ising_kernelPiS_S_S_ii,@"STO_CUDA_ENTRY STV_DEFAULT"
_Z12ising_kernelPiS_S_S_ii:
.text._Z12ising_kernelPiS_S_S_ii:
[----:B------:R-:W-:Y:S01]  /*0000*/  LDC R1, c[0x0][0x37c] ;  /* 0x0000df00ff017b82 */ /* 0x000fe20000000800 */
[----:B------:R-:W0:Y:S07]  /*0010*/  S2R R3, SR_TID.X ;  /* 0x0000000000037919 */ /* 0x000e2e0000002100 */
[----:B------:R-:W0:Y:S01]  /*0020*/  S2UR UR4, SR_CTAID.X ;  /* 0x00000000000479c3 */ /* 0x000e220000002500 */
[----:B------:R-:W1:Y:S07]  /*0030*/  LDCU UR5, c[0x0][0x3a0] ;  /* 0x00007400ff0577ac */ /* 0x000e6e0008000800 */
[----:B------:R-:W0:Y:S02]  /*0040*/  LDC R0, c[0x0][0x360] ;  /* 0x0000d800ff007b82 */ /* 0x000e240000000800 */
[----:B0-----:R-:W-:-:S05]  /*0050*/  IMAD R3, R0, UR4, R3 ;  /* 0x0000000400037c24 */ /* 0x001fca000f8e0203 */
[----:B-1----:R-:W-:-:S13]  /*0060*/  ISETP.GE.AND P0, PT, R3, UR5, PT ;  /* 0x0000000503007c0c */ /* 0x002fda000bf06270 */
[----:B------:R-:W-:Y:S05]  /*0070*/  @P0 EXIT ;  /* 0x000000000000094d */ /* 0x000fea0003800000 */
[----:B------:R-:W0:Y:S01]  /*0080*/  LDCU UR13, c[0x0][0x3a4] ;  /* 0x00007480ff0d77ac */ /* 0x000e220008000800 */
[----:B------:R-:W-:Y:S01]  /*0090*/  BSSY B1, `(.L_x_0) ;  /* 0x00004ba000017945 */ /* 0x000fe20003800000 */
[----:B------:R-:W-:Y:S01]  /*00a0*/  PRMT R5, RZ, 0x7610, R5 ;  /* 0x00007610ff057816 */ /* 0x000fe20000000005 */
[----:B------:R-:W1:Y:S01]  /*00b0*/  LDCU.128 UR8, c[0x0][0x380] ;  /* 0x00007000ff0877ac */ /* 0x000e620008000c00 */
[----:B------:R-:W2:Y:S01]  /*00c0*/  LDCU UR15, c[0x0][0x370] ;  /* 0x00006e00ff0f77ac */ /* 0x000ea20008000800 */
[----:B------:R-:W3:Y:S01]  /*00d0*/  LDCU.64 UR28, c[0x0][0x358] ;  /* 0x00006b00ff1c77ac */ /* 0x000ee20008000a00 */
[----:B0-----:R-:W-:Y:S02]  /*00e0*/  UIADD3 UR4, UPT, UPT, UR13, -0x2, URZ ;  /* 0xfffffffe0d047890 */ /* 0x001fe4000fffe0ff */
[----:B------:R-:W-:Y:S02]  /*00f0*/  USHF.L.U32 UR14, UR13, 0x1, URZ ;  /* 0x000000010d0e7899 */ /* 0x000fe400080006ff */
[----:B------:R-:W-:-:S02]  /*0100*/  UIMAD UR12, UR4, UR13, URZ ;  /* 0x0000000d040c72a4 */ /* 0x000fc4000f8e02ff */
[----:B-1----:R-:W-:Y:S02]  /*0110*/  UIMAD.WIDE UR18, UR13, 0x4, UR10 ;  /* 0x000000040d1278a5 */ /* 0x002fe4000f8e020a */
[----:B------:R-:W-:Y:S01]  /*0120*/  UIADD3 UR6, UPT, UPT, UR12, UR14, URZ ;  /* 0x0000000e0c067290 */ /* 0x000fe2000fffe0ff */
[----:B--2---:R-:W-:Y:S01]  /*0130*/  IMAD R0, R0, UR15, RZ ;  /* 0x0000000f00007c24 */ /* 0x004fe2000f8e02ff */
[----:B------:R-:W-:Y:S02]  /*0140*/  UIMAD.WIDE UR22, UR13, 0x4, UR8 ;  /* 0x000000040d1678a5 */ /* 0x000fe4000f8e0208 */
[----:B------:R-:W-:Y:S02]  /*0150*/  UIMAD.WIDE UR16, UR12, 0x4, UR10 ;  /* 0x000000040c1078a5 */ /* 0x000fe4000f8e020a */
[----:B------:R-:W-:Y:S02]  /*0160*/  UIMAD.WIDE UR4, UR6, 0x4, UR10 ;  /* 0x00000004060478a5 */ /* 0x000fe4000f8e020a */
[----:B------:R-:W-:-:S02]  /*0170*/  UIMAD.WIDE UR26, UR12, 0x4, UR8 ;  /* 0x000000040c1a78a5 */ /* 0x000fc4000f8e0208 */
[----:B------:R-:W-:Y:S02]  /*0180*/  UIMAD.WIDE UR6, UR6, 0x4, UR8 ;  /* 0x00000004060678a5 */ /* 0x000fe4000f8e0208 */
[----:B------:R-:W-:Y:S02]  /*0190*/  UIADD3 UR10, UPT, UPT, UR13, -0x1, URZ ;  /* 0xffffffff0d0a7890 */ /* 0x000fe4000fffe0ff */
[----:B------:R-:W-:Y:S02]  /*01a0*/  UIMAD.WIDE UR20, UR12, 0x4, UR18 ;  /* 0x000000040c1478a5 */ /* 0x000fe4000f8e0212 */
[----:B---3--:R-:W-:-:S12]  /*01b0*/  UIMAD.WIDE UR24, UR12, 0x4, UR22 ;  /* 0x000000040c1878a5 */ /* 0x008fd8000f8e0216 */
.L_x_106:
[----:B012-4-:R-:W0:Y:S01]  /*01c0*/  LDC.64 R12, c[0x0][0x390] ;  /* 0x0000e400ff0c7b82 */ /* 0x017e220000000a00 */
[----:B------:R-:W1:Y:S07]  /*01d0*/  LDCU UR8, c[0x0][0x3a0] ;  /* 0x00007400ff0877ac */ /* 0x000e6e0008000800 */
[----:B---3--:R-:W2:Y:S01]  /*01e0*/  LDC.64 R6, c[0x0][0x398] ;  /* 0x0000e600ff067b82 */ /* 0x008ea20000000a00 */
[----:B0-----:R-:W-:-:S06]  /*01f0*/  IMAD.WIDE R12, R3, 0x4, R12 ;  /* 0x00000004030c7825 */ /* 0x001fcc00078e020c */
[----:B------:R-:W3:Y:S01]  /*0200*/  LDG.E R12, desc[UR28][R12.64] ;  /* 0x0000001c0c0c7981 */ /* 0x000ee2000c1e1900 */
[----:B--2---:R-:W-:-:S06]  /*0210*/  IMAD.WIDE R6, R3, 0x4, R6 ;  /* 0x0000000403067825 */ /* 0x004fcc00078e0206 */
[----:B-----5:R0:W5:Y:S01]  /*0220*/  LDG.E R6, desc[UR28][R6.64] ;  /* 0x0000001c06067981 */ /* 0x020162000c1e1900 */
[----:B------:R-:W-:Y:S01]  /*0230*/  IMAD.IADD R3, R0, 0x1, R3 ;  /* 0x0000000100037824 */ /* 0x000fe200078e0203 */
[----:B------:R-:W-:Y:S01]  /*0240*/  BSSY B0, `(.L_x_1) ;  /* 0x000049d000007945 */ /* 0x000fe20003800000 */
[----:B------:R-:W-:Y:S01]  /*0250*/  IMAD.MOV.U32 R2, RZ, RZ, R4 ;  /* 0x000000ffff027224 */ /* 0x000fe200078e0004 */
[----:B------:R-:W-:Y:S02]  /*0260*/  PRMT R8, R5, 0x7610, R8 ;  /* 0x0000761005087816 */ /* 0x000fe40000000008 */
[----:B-1----:R-:W-:Y:S02]  /*0270*/  ISETP.GE.AND P0, PT, R3, UR8, PT ;  /* 0x0000000803007c0c */ /* 0x002fe4000bf06270 */
[----:B---3--:R-:W-:-:S13]  /*0280*/  ISETP.NE.AND P1, PT, R12, RZ, PT ;  /* 0x000000ff0c00720c */ /* 0x008fda0003f25270 */
[----:B0-----:R-:W-:Y:S05]  /*0290*/  @P1 BRA `(.L_x_2) ;  /* 0x0000001800901947 */ /* 0x001fea0003800000 */
[----:B-----5:R-:W-:-:S13]  /*02a0*/  ISETP.NE.AND P1, PT, R6, RZ, PT ;  /* 0x000000ff0600720c */ /* 0x020fda0003f25270 */
[----:B------:R-:W-:Y:S05]  /*02b0*/  @P1 BRA `(.L_x_3) ;  /* 0x0000000800841947 */ /* 0x000fea0003800000 */
[----:B------:R-:W0:Y:S01]  /*02c0*/  LDCU.64 UR8, c[0x0][0x388] ;  /* 0x00007100ff0877ac */ /* 0x000e220008000a00 */
[----:B------:R-:W-:Y:S02]  /*02d0*/  HFMA2 R11, -RZ, RZ, 0, 5.9604644775390625e-08 ;  /* 0x00000001ff0b7431 */ /* 0x000fe400000001ff */
[----:B------:R-:W-:Y:S02]  /*02e0*/  IMAD.MOV.U32 R10, RZ, RZ, RZ ;  /* 0x000000ffff0a7224 */ /* 0x000fe400078e00ff */
[----:B0-----:R-:W-:Y:S01]  /*02f0*/  IMAD.U32 R6, RZ, RZ, UR8 ;  /* 0x00000008ff067e24 */ /* 0x001fe2000f8e00ff */
[----:B------:R-:W-:-:S05]  /*0300*/  MOV R7, UR9 ;  /* 0x0000000900077c02 */ /* 0x000fca0008000f00 */
[----:B------:R-:W2:Y:S01]  /*0310*/  ATOMG.E.CAS.STRONG.GPU PT, R6, [R6], R10, R11 ;  /* 0x0000000a060673a9 */ /* 0x000ea200001ee10b */
[----:B------:R-:W-:Y:S01]  /*0320*/  IMAD.MOV.U32 R4, RZ, RZ, RZ ;  /* 0x000000ffff047224 */ /* 0x000fe200078e00ff */
[----:B--2---:R-:W-:-:S13]  /*0330*/  ISETP.NE.AND P1, PT, R6, 0x1, PT ;  /* 0x000000010600780c */ /* 0x004fda0003f25270 */
[----:B------:R-:W-:Y:S05]  /*0340*/  @P1 BRA `(.L_x_4) ;  /* 0x00000000008c1947 */ /* 0x000fea0003800000 */
[----:B------:R-:W-:-:S07]  /*0350*/  IMAD.MOV.U32 R2, RZ, RZ, RZ ;  /* 0x000000ffff027224 */ /* 0x000fce00078e00ff */
.L_x_8:
[----:B------:R-:W-:Y:S01]  /*0360*/  IADD3 R9, PT, PT, R2, 0x1, RZ ;  /* 0x0000000102097810 */ /* 0x000fe20007ffe0ff */
[----:B------:R-:W-:Y:S05]  /*0370*/  YIELD ;  /* 0x0000000000007946 */ /* 0x000fea0003800000 */
[----:B------:R-:W-:Y:S01]  /*0380*/  ISETP.NE.AND P1, PT, R9, 0x10001, PT ;  /* 0x000100010900780c */ /* 0x000fe20003f25270 */
[----:B------:R-:W-:Y:S02]  /*0390*/  IMAD.MOV.U32 R5, RZ, RZ, 0x1 ;  /* 0x00000001ff057424 */ /* 0x000fe400078e00ff */
[----:B------:R-:W-:-:S10]  /*03a0*/  IMAD.MOV.U32 R4, RZ, RZ, 0x10001 ;  /* 0x00010001ff047424 */ /* 0x000fd400078e00ff */
[----:B------:R-:W-:Y:S05]  /*03b0*/  @!P1 BRA `(.L_x_5) ;  /* 0x0000004800149947 */ /* 0x000fea0003800000 */
[----:B------:R-:W0:Y:S01]  /*03c0*/  LDC.64 R6, c[0x0][0x388] ;  /* 0x0000e200ff067b82 */ /* 0x000e220000000a00 */
[----:B------:R-:W-:Y:S02]  /*03d0*/  HFMA2 R10, -RZ, RZ, 0, 0 ;  /* 0x00000000ff0a7431 */ /* 0x000fe400000001ff */
[----:B------:R-:W-:-:S05]  /*03e0*/  IMAD.MOV.U32 R11, RZ, RZ, 0x1 ;  /* 0x00000001ff0b7424 */ /* 0x000fca00078e00ff */
[----:B0-----:R-:W2:Y:S02]  /*03f0*/  ATOMG.E.CAS.STRONG.GPU PT, R4, [R6], R10, R11 ;  /* 0x0000000a060473a9 */ /* 0x001ea400001ee10b */
[----:B--2---:R-:W-:Y:S01]  /*0400*/  ISETP.NE.AND P1, PT, R4, 0x1, PT ;  /* 0x000000010400780c */ /* 0x004fe20003f25270 */
[----:B------:R-:W-:-:S12]  /*0410*/  IMAD.MOV.U32 R4, RZ, RZ, R9 ;  /* 0x000000ffff047224 */ /* 0x000fd800078e0009 */
[----:B------:R-:W-:Y:S05]  /*0420*/  @P1 BRA `(.L_x_4) ;  /* 0x0000000000541947 */ /* 0x000fea0003800000 */
[----:B------:R-:W-:Y:S01]  /*0430*/  MOV R4, RZ ;  /* 0x000000ff00047202 */ /* 0x000fe20000000f00 */
[----:B------:R-:W-:-:S05]  /*0440*/  IMAD.MOV.U32 R5, RZ, RZ, 0x1 ;  /* 0x00000001ff057424 */ /* 0x000fca00078e00ff */
[----:B------:R-:W2:Y:S02]  /*0450*/  ATOMG.E.CAS.STRONG.GPU PT, R4, [R6], R4, R5 ;  /* 0x00000004060473a9 */ /* 0x000ea400001ee105 */
[----:B--2---:R-:W-:-:S13]  /*0460*/  ISETP.NE.AND P1, PT, R4, 0x1, PT ;  /* 0x000000010400780c */ /* 0x004fda0003f25270 */
[----:B------:R-:W-:Y:S05]  /*0470*/  @P1 BRA `(.L_x_6) ;  /* 0x00000000003c1947 */ /* 0x000fea0003800000 */
[----:B------:R-:W-:Y:S01]  /*0480*/  IMAD.MOV.U32 R4, RZ, RZ, RZ ;  /* 0x000000ffff047224 */ /* 0x000fe200078e00ff */
[----:B------:R-:W-:-:S05]  /*0490*/  MOV R5, 0x1 ;  /* 0x0000000100057802 */ /* 0x000fca0000000f00 */
[----:B------:R-:W2:Y:S02]  /*04a0*/  ATOMG.E.CAS.STRONG.GPU PT, R4, [R6], R4, R5 ;  /* 0x00000004060473a9 */ /* 0x000ea400001ee105 */
[----:B--2---:R-:W-:-:S13]  /*04b0*/  ISETP.NE.AND P1, PT, R4, 0x1, PT ;  /* 0x000000010400780c */ /* 0x004fda0003f25270 */
[----:B------:R-:W-:Y:S05]  /*04c0*/  @P1 BRA `(.L_x_7) ;  /* 0x0000000000201947 */ /* 0x000fea0003800000 */
[----:B------:R-:W-:Y:S02]  /*04d0*/  IMAD.MOV.U32 R4, RZ, RZ, RZ ;  /* 0x000000ffff047224 */ /* 0x000fe400078e00ff */
[----:B------:R-:W-:-:S05]  /*04e0*/  IMAD.MOV.U32 R5, RZ, RZ, 0x1 ;  /* 0x00000001ff057424 */ /* 0x000fca00078e00ff */
[----:B------:R-:W2:Y:S01]  /*04f0*/  ATOMG.E.CAS.STRONG.GPU PT, R6, [R6], R4, R5 ;  /* 0x00000004060673a9 */ /* 0x000ea200001ee105 */
[----:B------:R-:W-:Y:S02]  /*0500*/  IADD3 R2, PT, PT, R2, 0x4, RZ ;  /* 0x0000000402027810 */ /* 0x000fe40007ffe0ff */
[----:B--2---:R-:W-:-:S13]  /*0510*/  ISETP.NE.AND P1, PT, R6, 0x1, PT ;  /* 0x000000010600780c */ /* 0x004fda0003f25270 */
[----:B------:R-:W-:Y:S05]  /*0520*/  @!P1 BRA `(.L_x_8) ;  /* 0xfffffffc008c9947 */ /* 0x000fea000383ffff */
[----:B------:R-:W-:Y:S01]  /*0530*/  IMAD.MOV.U32 R4, RZ, RZ, R2 ;  /* 0x000000ffff047224 */ /* 0x000fe200078e0002 */
[----:B------:R-:W-:Y:S06]  /*0540*/  BRA `(.L_x_4) ;  /* 0x00000000000c7947 */ /* 0x000fec0003800000 */
.L_x_7:
[----:B------:R-:W-:Y:S01]  /*0550*/  VIADD R4, R2, 0x3 ;  /* 0x0000000302047836 */ /* 0x000fe20000000000 */
[----:B------:R-:W-:Y:S06]  /*0560*/  BRA `(.L_x_4) ;  /* 0x0000000000047947 */ /* 0x000fec0003800000 */
.L_x_6:
[----:B------:R-:W-:-:S07]  /*0570*/  IADD3 R4, PT, PT, R2, 0x2, RZ ;  /* 0x0000000202047810 */ /* 0x000fce0007ffe0ff */
.L_x_4:
[----:B------:R-:W-:Y:S01]  /*0580*/  LOP3.LUT P1, RZ, R8, 0xff, RZ, 0xc0, !PT ;  /* 0x000000ff08ff7812 */ /* 0x000fe2000782c0ff */
[----:B------:R-:W-:-:S12]  /*0590*/  IMAD.MOV.U32 R5, RZ, RZ, 0x1 ;  /* 0x00000001ff057424 */ /* 0x000fd800078e00ff */
[----:B------:R-:W-:Y:S05]  /*05a0*/  @P1 BRA `(.L_x_5) ;  /* 0x0000004400981947 */ /* 0x000fea0003800000 */
[----:B------:R-:W0:Y:S01]  /*05b0*/  LDCU.64 UR8, c[0x0][0x388] ;  /* 0x00007100ff0877ac */ /* 0x000e220008000a00 */
[----:B------:R-:W-:Y:S02]  /*05c0*/  IMAD.MOV.U32 R8, RZ, RZ, RZ ;  /* 0x000000ffff087224 */ /* 0x000fe400078e00ff */
[----:B------:R-:W-:Y:S01]  /*05d0*/  IMAD.MOV.U32 R9, RZ, RZ, 0x1 ;  /* 0x00000001ff097424 */ /* 0x000fe200078e00ff */
[----:B0-----:R-:W-:-:S04]  /*05e0*/  UIADD3 UR8, UP0, UPT, UR8, 0x4, URZ ;  /* 0x0000000408087890 */ /* 0x001fc8000ff1e0ff */
[----:B------:R-:W-:Y:S02]  /*05f0*/  UIADD3.X UR9, UPT, UPT, URZ, UR9, URZ, UP0, !UPT ;  /* 0x00000009ff097290 */ /* 0x000fe400087fe4ff */
[----:B------:R-:W-:-:S04]  /*0600*/  MOV R6, UR8 ;  /* 0x0000000800067c02 */ /* 0x000fc80008000f00 */
[----:B------:R-:W-:-:S05]  /*0610*/  IMAD.U32 R7, RZ, RZ, UR9 ;  /* 0x00000009ff077e24 */ /* 0x000fca000f8e00ff */
[----:B------:R-:W2:Y:S02]  /*0620*/  ATOMG.E.CAS.STRONG.GPU PT, R2, [R6], R8, R9 ;  /* 0x00000008060273a9 */ /* 0x000ea400001ee109 */
[----:B--2---:R-:W-:-:S13]  /*0630*/  ISETP.NE.AND P1, PT, R2, 0x1, PT ;  /* 0x000000010200780c */ /* 0x004fda0003f25270 */
[----:B------:R-:W-:Y:S05]  /*0640*/  @P1 BRA `(.L_x_9) ;  /* 0x00000000002c1947 */ /* 0x000fea0003800000 */
.L_x_10:
[----:B------:R-:W-:Y:S01]  /*0650*/  IADD3 R2, PT, PT, R4, 0x1, RZ ;  /* 0x0000000104027810 */ /* 0x000fe20007ffe0ff */
[----:B------:R-:W-:Y:S05]  /*0660*/  YIELD ;  /* 0x0000000000007946 */ /* 0x000fea0003800000 */
[----:B------:R-:W-:Y:S01]  /*0670*/  ISETP.NE.AND P1, PT, R2, 0x10001, PT ;  /* 0x000100010200780c */ /* 0x000fe20003f25270 */
[----:B------:R-:W-:-:S12]  /*0680*/  IMAD.MOV.U32 R4, RZ, RZ, 0x10001 ;  /* 0x00010001ff047424 */ /* 0x000fd800078e00ff */
[----:B------:R-:W-:Y:S05]  /*0690*/  @!P1 BRA `(.L_x_5) ;  /* 0x00000044005c9947 */ /* 0x000fea0003800000 */
[----:B------:R-:W-:Y:S02]  /*06a0*/  HFMA2 R9, -RZ, RZ, 0, 5.9604644775390625e-08 ;  /* 0x00000001ff097431 */ /* 0x000fe400000001ff */
[----:B------:R-:W-:-:S05]  /*06b0*/  IMAD.MOV.U32 R8, RZ, RZ, RZ ;  /* 0x000000ffff087224 */ /* 0x000fca00078e00ff */
[----:B------:R-:W2:Y:S02]  /*06c0*/  ATOMG.E.CAS.STRONG.GPU PT, R4, [R6], R8, R9 ;  /* 0x00000008060473a9 */ /* 0x000ea400001ee109 */
[----:B--2---:R-:W-:Y:S01]  /*06d0*/  ISETP.NE.AND P1, PT, R4, 0x1, PT ;  /* 0x000000010400780c */ /* 0x004fe20003f25270 */
[----:B------:R-:W-:-:S12]  /*06e0*/  IMAD.MOV.U32 R4, RZ, RZ, R2 ;  /* 0x000000ffff047224 */ /* 0x000fd800078e0002 */
[----:B------:R-:W-:Y:S05]  /*06f0*/  @!P1 BRA `(.L_x_10) ;  /* 0xfffffffc00d49947 */ /* 0x000fea000383ffff */
.L_x_9:
[----:B------:R-:W-:Y:S01]  /*0700*/  IMAD.U32 R8, RZ, RZ, UR18 ;  /* 0x00000012ff087e24 */ /* 0x000fe2000f8e00ff */
[----:B------:R-:W-:Y:S01]  /*0710*/  MOV R9, UR19 ;  /* 0x0000001300097c02 */ /* 0x000fe20008000f00 */
[----:B------:R-:W-:Y:S02]  /*0720*/  IMAD.MOV.U32 R10, RZ, RZ, RZ ;  /* 0x000000ffff0a7224 */ /* 0x000fe400078e00ff */
[----:B------:R-:W-:-:S05]  /*0730*/  IMAD.MOV.U32 R11, RZ, RZ, 0x1 ;  /* 0x00000001ff0b7424 */ /* 0x000fca00078e00ff */
[----:B------:R-:W2:Y:S02]  /*0740*/  ATOMG.E.CAS.STRONG.GPU PT, R8, [R8+-0x4], R10, R11 ;  /* 0xfffffc0a080873a9 */ /* 0x000ea400001ee10b */
[----:B--2---:R-:W-:-:S13]  /*0750*/  ISETP.NE.AND P1, PT, R8, 0x1, PT ;  /* 0x000000010800780c */ /* 0x004fda0003f25270 */
[----:B------:R-:W-:Y:S05]  /*0760*/  @P1 BRA `(.L_x_11) ;  /* 0x0000000000341947 */ /* 0x000fea0003800000 */
.L_x_12:
[C---:B------:R-:W-:Y:S01]  /*0770*/  ISETP.GT.U32.AND P1, PT, R4.reuse, 0xffff, PT ;  /* 0x0000ffff0400780c */ /* 0x040fe20003f24070 */
[----:B------:R-:W-:Y:S05]  /*0780*/  YIELD ;  /* 0x0000000000007946 */ /* 0x000fea0003800000 */
[----:B------:R-:W-:-:S05]  /*0790*/  IADD3 R2, PT, PT, R4, 0x1, RZ ;  /* 0x0000000104027810 */ /* 0x000fca0007ffe0ff */
[----:B------:R-:W-:Y:S02]  /*07a0*/  IMAD.MOV.U32 R4, RZ, RZ, R2 ;  /* 0x000000ffff047224 */ /* 0x000fe400078e0002 */
[----:B------:R-:W-:Y:S05]  /*07b0*/  @P1 BRA `(.L_x_5) ;  /* 0x0000004400141947 */ /* 0x000fea0003800000 */
[----:B------:R-:W-:Y:S01]  /*07c0*/  IMAD.U32 R8, RZ, RZ, UR18 ;  /* 0x00000012ff087e24 */ /* 0x000fe2000f8e00ff */
[----:B------:R-:W-:Y:S01]  /*07d0*/  MOV R9, UR19 ;  /* 0x0000001300097c02 */ /* 0x000fe20008000f00 */
[----:B------:R-:W-:Y:S02]  /*07e0*/  IMAD.MOV.U32 R10, RZ, RZ, RZ ;  /* 0x000000ffff0a7224 */ /* 0x000fe400078e00ff */
[----:B------:R-:W-:-:S05]  /*07f0*/  IMAD.MOV.U32 R11, RZ, RZ, 0x1 ;  /* 0x00000001ff0b7424 */ /* 0x000fca00078e00ff */
[----:B------:R-:W2:Y:S01]  /*0800*/  ATOMG.E.CAS.STRONG.GPU PT, R8, [R8+-0x4], R10, R11 ;  /* 0xfffffc0a080873a9 */ /* 0x000ea200001ee10b */
[----:B------:R-:W-:Y:S02]  /*0810*/  MOV R4, R2 ;  /* 0x0000000200047202 */ /* 0x000fe40000000f00 */
[----:B--2---:R-:W-:-:S13]  /*0820*/  ISETP.NE.AND P1, PT, R8, 0x1, PT ;  /* 0x000000010800780c */ /* 0x004fda0003f25270 */
[----:B------:R-:W-:Y:S05]  /*0830*/  @!P1 BRA `(.L_x_12) ;  /* 0xfffffffc00cc9947 */ /* 0x000fea000383ffff */
.L_x_11:
[----:B------:R-:W-:Y:S02]  /*0840*/  HFMA2 R10, -RZ, RZ, 0, 0 ;  /* 0x00000000ff0a7431 */ /* 0x000fe400000001ff */
[----:B------:R-:W-:Y:S02]  /*0850*/  IMAD.U32 R8, RZ, RZ, UR18 ;  /* 0x00000012ff087e24 */ /* 0x000fe4000f8e00ff */
[----:B------:R-:W-:Y:S02]  /*0860*/  IMAD.U32 R9, RZ, RZ, UR19 ;  /* 0x00000013ff097e24 */ /* 0x000fe4000f8e00ff */
[----:B------:R-:W-:-:S05]  /*0870*/  IMAD.MOV.U32 R11, RZ, RZ, 0x1 ;  /* 0x00000001ff0b7424 */ /* 0x000fca00078e00ff */
[----:B------:R-:W2:Y:S02]  /*0880*/  ATOMG.E.CAS.STRONG.GPU PT, R8, [R8], R10, R11 ;  /* 0x0000000a080873a9 */ /* 0x000ea400001ee10b */
[----:B--2---:R-:W-:-:S13]  /*0890*/  ISETP.NE.AND P1, PT, R8, 0x1, PT ;  /* 0x000000010800780c */ /* 0x004fda0003f25270 */
[----:B------:R-:W-:Y:S05]  /*08a0*/  @P1 BRA `(.L_x_13) ;  /* 0x0000000000341947 */ /* 0x000fea0003800000 */
.L_x_14:
[C---:B------:R-:W-:Y:S01]  /*08b0*/  ISETP.GT.U32.AND P1, PT, R4.reuse, 0xffff, PT ;  /* 0x0000ffff0400780c */ /* 0x040fe20003f24070 */
[----:B------:R-:W-:Y:S01]  /*08c0*/  VIADD R2, R4, 0x1 ;  /* 0x0000000104027836 */ /* 0x000fe20000000000 */
[----:B------:R-:W-:Y:S05]  /*08d0*/  YIELD ;  /* 0x0000000000007946 */ /* 0x000fea0003800000 */
[----:B------:R-:W-:-:S06]  /*08e0*/  MOV R4, R2 ;  /* 0x0000000200047202 */ /* 0x000fcc0000000f00 */
[----:B------:R-:W-:Y:S05]  /*08f0*/  @P1 BRA `(.L_x_5) ;  /* 0x0000004000c41947 */ /* 0x000fea0003800000 */
[----:B------:R-:W-:Y:S01]  /*0900*/  IMAD.U32 R8, RZ, RZ, UR18 ;  /* 0x00000012ff087e24 */ /* 0x000fe2000f8e00ff */
[----:B------:R-:W-:Y:S01]  /*0910*/  MOV R10, RZ ;  /* 0x000000ff000a7202 */ /* 0x000fe20000000f00 */
[----:B------:R-:W-:Y:S02]  /*0920*/  IMAD.U32 R9, RZ, RZ, UR19 ;  /* 0x00000013ff097e24 */ /* 0x000fe4000f8e00ff */
[----:B------:R-:W-:-:S05]  /*0930*/  IMAD.MOV.U32 R11, RZ, RZ, 0x1 ;  /* 0x00000001ff0b7424 */ /* 0x000fca00078e00ff */
[----:B------:R-:W2:Y:S01]  /*0940*/  ATOMG.E.CAS.STRONG.GPU PT, R8, [R8], R10, R11 ;  /* 0x0000000a080873a9 */ /* 0x000ea200001ee10b */
[----:B------:R-:W-:Y:S01]  /*0950*/  IMAD.MOV.U32 R4, RZ, RZ, R2 ;  /* 0x000000ffff047224 */ /* 0x000fe200078e0002 */
[----:B--2---:R-:W-:-:S13]  /*0960*/  ISETP.NE.AND P1, PT, R8, 0x1, PT ;  /* 0x000000010800780c */ /* 0x004fda0003f25270 */
[----:B------:R-:W-:Y:S05]  /*0970*/  @!P1 BRA `(.L_x_14) ;  /* 0xfffffffc00cc9947 */ /* 0x000fea000383ffff */
.L_x_13:
[----:B------:R-:W-:Y:S01]  /*0980*/  MOV R8, UR20 ;  /* 0x0000001400087c02 */ /* 0x000fe20008000f00 */
[----:B------:R-:W-:Y:S01]  /*0990*/  IMAD.U32 R9, RZ, RZ, UR21 ;  /* 0x00000015ff097e24 */ /* 0x000fe2000f8e00ff */
[----:B------:R-:W-:Y:S01]  /*09a0*/  MOV R11, 0x1 ;  /* 0x00000001000b7802 */ /* 0x000fe20000000f00 */
[----:B------:R-:W-:-:S05]  /*09b0*/  IMAD.MOV.U32 R10, RZ, RZ, RZ ;  /* 0x000000ffff0a7224 */ /* 0x000fca00078e00ff */
[----:B------:R-:W2:Y:S02]  /*09c0*/  ATOMG.E.CAS.STRONG.GPU PT, R8, [R8], R10, R11 ;  /* 0x0000000a080873a9 */ /* 0x000ea400001ee10b */
[----:B--2---:R-:W-:-:S13]  /*09d0*/  ISETP.NE.AND P1, PT, R8, 0x1, PT ;  /* 0x000000010800780c */ /* 0x004fda0003f25270 */
[----:B------:R-:W-:Y:S05]  /*09e0*/  @P1 BRA `(.L_x_15) ;  /* 0x0000000000341947 */ /* 0x000fea0003800000 */
[----:B------:R-:W-:-:S07]  /*09f0*/  IMAD.MOV.U32 R11, RZ, RZ, 0x1 ;  /* 0x00000001ff0b7424 */ /* 0x000fce00078e00ff */
.L_x_16:
[C---:B------:R-:W-:Y:S01]  /*0a00*/  ISETP.GT.U32.AND P1, PT, R4.reuse, 0xffff, PT ;  /* 0x0000ffff0400780c */ /* 0x040fe20003f24070 */
[----:B------:R-:W-:Y:S01]  /*0a10*/  VIADD R2, R4, 0x1 ;  /* 0x0000000104027836 */ /* 0x000fe20000000000 */
[----:B------:R-:W-:Y:S05]  /*0a20*/  YIELD ;  /* 0x0000000000007946 */ /* 0x000fea0003800000 */
[----:B------:R-:W-:-:S06]  /*0a30*/  MOV R4, R2 ;  /* 0x0000000200047202 */ /* 0x000fcc0000000f00 */
[----:B------:R-:W-:Y:S05]  /*0a40*/  @P1 BRA `(.L_x_5) ;  /* 0x0000004000701947 */ /* 0x000fea0003800000 */
[----:B------:R-:W-:Y:S02]  /*0a50*/  HFMA2 R10, -RZ, RZ, 0, 0 ;  /* 0x00000000ff0a7431 */ /* 0x000fe400000001ff */
[----:B------:R-:W-:Y:S02]  /*0a60*/  IMAD.U32 R8, RZ, RZ, UR20 ;  /* 0x00000014ff087e24 */ /* 0x000fe4000f8e00ff */
[----:B------:R-:W-:-:S05]  /*0a70*/  IMAD.U32 R9, RZ, RZ, UR21 ;  /* 0x00000015ff097e24 */ /* 0x000fca000f8e00ff */
[----:B------:R-:W2:Y:S01]  /*0a80*/  ATOMG.E.CAS.STRONG.GPU PT, R8, [R8], R10, R11 ;  /* 0x0000000a080873a9 */ /* 0x000ea200001ee10b */
[----:B------:R-:W-:Y:S01]  /*0a90*/  IMAD.MOV.U32 R4, RZ, RZ, R2 ;  /* 0x000000ffff047224 */ /* 0x000fe200078e0002 */
[----:B--2---:R-:W-:-:S13]  /*0aa0*/  ISETP.NE.AND P1, PT, R8, 0x1, PT ;  /* 0x000000010800780c */ /* 0x004fda0003f25270 */
[----:B------:R-:W-:Y:S05]  /*0ab0*/  @!P1 BRA `(.L_x_16) ;  /* 0xfffffffc00d09947 */ /* 0x000fea000383ffff */
.L_x_15:
[----:B------:R-:W0:Y:S01]  /*0ac0*/  LDC.64 R8, c[0x0][0x380] ;  /* 0x0000e000ff087b82 */ /* 0x000e220000000a00 */
[----:B------:R-:W-:Y:S01]  /*0ad0*/  IMAD.U32 R12, RZ, RZ, UR22 ;  /* 0x00000016ff0c7e24 */ /* 0x000fe2000f8e00ff */
[----:B------:R-:W-:Y:S01]  /*0ae0*/  MOV R13, UR23 ;  /* 0x00000017000d7c02 */ /* 0x000fe20008000f00 */
[----:B------:R-:W-:Y:S02]  /*0af0*/  IMAD.U32 R14, RZ, RZ, UR22 ;  /* 0x00000016ff0e7e24 */ /* 0x000fe4000f8e00ff */
[----:B------:R-:W-:Y:S01]  /*0b00*/  IMAD.U32 R15, RZ, RZ, UR23 ;  /* 0x00000017ff0f7e24 */ /* 0x000fe2000f8e00ff */
[----:B------:R-:W-:Y:S01]  /*0b10*/  MOV R16, UR24 ;  /* 0x0000001800107c02 */ /* 0x000fe20008000f00 */
[----:B------:R1:W2:Y:S01]  /*0b20*/  LDG.E R12, desc[UR28][R12.64+-0x4] ;  /* 0xfffffc1c0c0c7981 */ /* 0x0002a2000c1e1900 */
[----:B------:R-:W-:-:S03]  /*0b30*/  IMAD.U32 R17, RZ, RZ, UR25 ;  /* 0x00000019ff117e24 */ /* 0x000fc6000f8e00ff */
[----:B------:R3:W2:Y:S04]  /*0b40*/  LDG.E R14, desc[UR28][R14.64] ;  /* 0x0000001c0e0e7981 */ /* 0x0006a8000c1e1900 */
[----:B------:R4:W2:Y:S04]  /*0b50*/  LDG.E R16, desc[UR28][R16.64] ;  /* 0x0000001c10107981 */ /* 0x0008a8000c1e1900 */
[----:B0-----:R-:W2:Y:S04]  /*0b60*/  LDG.E R5, desc[UR28][R8.64+0x4] ;  /* 0x0000041c08057981 */ /* 0x001ea8000c1e1900 */
[----:B------:R-:W2:Y:S01]  /*0b70*/  LDG.E R2, desc[UR28][R8.64] ;  /* 0x0000001c08027981 */ /* 0x000ea2000c1e1900 */
[----:B------:R-:W0:Y:S01]  /*0b80*/  LDC.64 R10, c[0x0][0x388] ;  /* 0x0000e200ff0a7b82 */ /* 0x000e220000000a00 */
[----:B-1----:R-:W-:Y:S01]  /*0b90*/  MOV R13, UR19 ;  /* 0x00000013000d7c02 */ /* 0x002fe20008000f00 */
[----:B---3--:R-:W-:-:S02]  /*0ba0*/  IMAD.U32 R15, RZ, RZ, UR19 ;  /* 0x00000013ff0f7e24 */ /* 0x008fc4000f8e00ff */
[----:B----4-:R-:W-:Y:S01]  /*0bb0*/  IMAD.U32 R17, RZ, RZ, UR21 ;  /* 0x00000015ff117e24 */ /* 0x010fe2000f8e00ff */
[----:B--2---:R-:W-:-:S05]  /*0bc0*/  IADD3 R5, PT, PT, R14, R12, R5 ;  /* 0x0000000c0e057210 */ /* 0x004fca0007ffe005 */
[----:B------:R-:W-:-:S04]  /*0bd0*/  IMAD.IADD R5, R5, 0x1, R16 ;  /* 0x0000000105057824 */ /* 0x000fc800078e0210 */
[----:B------:R-:W-:-:S05]  /*0be0*/  IMAD R5, R2, R5, RZ ;  /* 0x0000000502057224 */ /* 0x000fca00078e02ff */
[----:B------:R-:W-:-:S04]  /*0bf0*/  SHF.L.U32 R5, R5, 0x1, RZ ;  /* 0x0000000105057819 */ /* 0x000fc800000006ff */
[----:B------:R-:W-:Y:S01]  /*0c00*/  ISETP.GT.AND P1, PT, R5, -0x1, PT ;  /* 0xffffffff0500780c */ /* 0x000fe20003f24270 */
[----:B------:R-:W-:Y:S01]  /*0c10*/  IMAD.U32 R12, RZ, RZ, UR18 ;  /* 0x00000012ff0c7e24 */ /* 0x000fe2000f8e00ff */
[----:B------:R-:W-:Y:S01]  /*0c20*/  MOV R16, UR20 ;  /* 0x0000001400107c02 */ /* 0x000fe20008000f00 */
[----:B------:R-:W-:-:S10]  /*0c30*/  IMAD.U32 R14, RZ, RZ, UR18 ;  /* 0x00000012ff0e7e24 */ /* 0x000fd4000f8e00ff */
[----:B------:R-:W-:-:S05]  /*0c40*/  @!P1 IMAD.MOV R19, RZ, RZ, -R2 ;  /* 0x000000ffff139224 */ /* 0x000fca00078e0a02 */
[----:B------:R1:W-:Y:S04]  /*0c50*/  @!P1 STG.E desc[UR28][R8.64], R19 ;  /* 0x0000001308009986 */ /* 0x0003e8000c10191c */
[----:B0-----:R1:W5:Y:S04]  /*0c60*/  ATOMG.E.EXCH.STRONG.GPU PT, RZ, desc[UR28][R10.64], RZ ;  /* 0x800000ff0aff79a8 */ /* 0x001368000c1ef11c */
[----:B------:R1:W5:Y:S04]  /*0c70*/  ATOMG.E.EXCH.STRONG.GPU PT, RZ, desc[UR28][R6.64], RZ ;  /* 0x800000ff06ff79a8 */ /* 0x000368000c1ef11c */
[----:B------:R1:W5:Y:S04]  /*0c80*/  ATOMG.E.EXCH.STRONG.GPU PT, RZ, desc[UR28][R12.64+-0x4], RZ ;  /* 0xfffffcff0cff79a8 */ /* 0x000368000c1ef11c */
[----:B------:R1:W5:Y:S04]  /*0c90*/  ATOMG.E.EXCH.STRONG.GPU PT, RZ, desc[UR28][R14.64], RZ ;  /* 0x800000ff0eff79a8 */ /* 0x000368000c1ef11c */
[----:B------:R1:W5:Y:S01]  /*0ca0*/  ATOMG.E.EXCH.STRONG.GPU PT, RZ, desc[UR28][R16.64], RZ ;  /* 0x800000ff10ff79a8 */ /* 0x000362000c1ef11c */
[----:B------:R-:W-:Y:S01]  /*0cb0*/  PRMT R5, RZ, 0x7610, R5 ;  /* 0x00007610ff057816 */ /* 0x000fe20000000005 */
[----:B------:R-:W-:Y:S06]  /*0cc0*/  BRA `(.L_x_5) ;  /* 0x0000003c00d07947 */ /* 0x000fec0003800000 */
.L_x_3:
[----:B------:R-:W-:-:S13]  /*0cd0*/  ISETP.NE.AND P1, PT, R6, UR10, PT ;  /* 0x0000000a06007c0c */ /* 0x000fda000bf25270 */
[----:B------:R-:W-:Y:S05]  /*0ce0*/  @!P1 BRA `(.L_x_17) ;  /* 0x0000000400c49947 */ /* 0x000fea0003800000 */
[----:B------:R-:W0:Y:S01]  /*0cf0*/  LDC.64 R10, c[0x0][0x388] ;  /* 0x0000e200ff0a7b82 */ /* 0x000e220000000a00 */
[----:B------:R-:W-:Y:S01]  /*0d00*/  MOV R4, RZ ;  /* 0x000000ff00047202 */ /* 0x000fe20000000f00 */
[----:B------:R-:W-:Y:S02]  /*0d10*/  IMAD.MOV.U32 R5, RZ, RZ, 0x1 ;  /* 0x00000001ff057424 */ /* 0x000fe400078e00ff */
[----:B0-----:R-:W-:-:S05]  /*0d20*/  IMAD.WIDE R10, R6, 0x4, R10 ;  /* 0x00000004060a7825 */ /* 0x001fca00078e020a */
[----:B------:R-:W2:Y:S02]  /*0d30*/  ATOMG.E.CAS.STRONG.GPU PT, R4, [R10+-0x4], R4, R5 ;  /* 0xfffffc040a0473a9 */ /* 0x000ea400001ee105 */
[----:B--2---:R-:W-:-:S13]  /*0d40*/  ISETP.NE.AND P1, PT, R4, 0x1, PT ;  /* 0x000000010400780c */ /* 0x004fda0003f25270 */
[----:B------:R-:W-:Y:S05]  /*0d50*/  @P1 BRA `(.L_x_18) ;  /* 0x0000000000301947 */ /* 0x000fea0003800000 */
[----:B------:R-:W-:-:S05]  /*0d60*/  VIMNMX R7, PT, PT, R2, 0x10000, !PT ;  /* 0x0001000002077848 */ /* 0x000fca0007fe0100 */
[----:B------:R-:W-:-:S07]  /*0d70*/  VIADD R4, R7, 0x1 ;  /* 0x0000000107047836 */ /* 0x000fce0000000000 */
.L_x_19:
[----:B------:R-:W-:Y:S01]  /*0d80*/  ISETP.NE.AND P1, PT, R2, R7, PT ;  /* 0x000000070200720c */ /* 0x000fe20003f25270 */
[----:B------:R-:W-:Y:S05]  /*0d90*/  YIELD ;  /* 0x0000000000007946 */ /* 0x000fea0003800000 */
[----:B------:R-:W-:-:S07]  /*0da0*/  IMAD.MOV.U32 R5, RZ, RZ, 0x1 ;  /* 0x00000001ff057424 */ /* 0x000fce00078e00ff */
[----:B------:R-:W-:Y:S05]  /*0db0*/  @!P1 BRA `(.L_x_5) ;  /* 0x0000003c00949947 */ /* 0x000fea0003800000 */
[----:B------:R-:W-:Y:S02]  /*0dc0*/  HFMA2 R12, -RZ, RZ, 0, 0 ;  /* 0x00000000ff0c7431 */ /* 0x000fe400000001ff */
[----:B------:R-:W-:-:S05]  /*0dd0*/  IMAD.MOV.U32 R13, RZ, RZ, 0x1 ;  /* 0x00000001ff0d7424 */ /* 0x000fca00078e00ff */
[----:B------:R-:W2:Y:S01]  /*0de0*/  ATOMG.E.CAS.STRONG.GPU PT, R5, [R10+-0x4], R12, R13 ;  /* 0xfffffc0c0a0573a9 */ /* 0x000ea200001ee10d */
[----:B------:R-:W-:Y:S01]  /*0df0*/  VIADD R2, R2, 0x1 ;  /* 0x0000000102027836 */ /* 0x000fe20000000000 */
[----:B--2---:R-:W-:-:S13]  /*0e00*/  ISETP.NE.AND P1, PT, R5, 0x1, PT ;  /* 0x000000010500780c */ /* 0x004fda0003f25270 */
[----:B------:R-:W-:Y:S05]  /*0e10*/  @!P1 BRA `(.L_x_19) ;  /* 0xfffffffc00d89947 */ /* 0x000fea000383ffff */
.L_x_18:
[----:B------:R-:W-:Y:S01]  /*0e20*/  LOP3.LUT P1, RZ, R8, 0xff, RZ, 0xc0, !PT ;  /* 0x000000ff08ff7812 */ /* 0x000fe2000782c0ff */
[----:B------:R-:W-:Y:S01]  /*0e30*/  IMAD.MOV.U32 R4, RZ, RZ, R2 ;  /* 0x000000ffff047224 */ /* 0x000fe200078e0002 */
[----:B------:R-:W-:-:S11]  /*0e40*/  MOV R5, 0x1 ;  /* 0x0000000100057802 */ /* 0x000fd60000000f00 */
[----:B------:R-:W-:Y:S05]  /*0e50*/  @P1 BRA `(.L_x_5) ;  /* 0x0000003c006c1947 */ /* 0x000fea0003800000 */
[----:B------:R-:W-:Y:S01]  /*0e60*/  IMAD.MOV.U32 R8, RZ, RZ, RZ ;  /* 0x000000ffff087224 */ /* 0x000fe200078e00ff */
[----:B------:R-:W-:-:S05]  /*0e70*/  MOV R9, 0x1 ;  /* 0x0000000100097802 */ /* 0x000fca0000000f00 */
[----:B------:R-:W2:Y:S02]  /*0e80*/  ATOMG.E.CAS.STRONG.GPU PT, R4, [R10], R8, R9 ;  /* 0x000000080a0473a9 */ /* 0x000ea400001ee109 */
[----:B--2---:R-:W-:-:S13]  /*0e90*/  ISETP.NE.AND P1, PT, R4, 0x1, PT ;  /* 0x000000010400780c */ /* 0x004fda0003f25270 */
[----:B------:R-:W-:Y:S05]  /*0ea0*/  @P1 BRA `(.L_x_20) ;  /* 0x0000000000281947 */ /* 0x000fea0003800000 */
.L_x_21:
[C---:B------:R-:W-:Y:S01]  /*0eb0*/  ISETP.GT.AND P1, PT, R2.reuse, 0xffff, PT ;  /* 0x0000ffff0200780c */ /* 0x040fe20003f24270 */
[----:B------:R-:W-:Y:S05]  /*0ec0*/  YIELD ;  /* 0x0000000000007946 */ /* 0x000fea0003800000 */
[----:B------:R-:W-:-:S07]  /*0ed0*/  VIADD R4, R2, 0x1 ;  /* 0x0000000102047836 */ /* 0x000fce0000000000 */
[----:B------:R-:W-:Y:S05]  /*0ee0*/  @P1 BRA `(.L_x_5) ;  /* 0x0000003c00481947 */ /* 0x000fea0003800000 */
[----:B------:R-:W-:Y:S02]  /*0ef0*/  HFMA2 R9, -RZ, RZ, 0, 5.9604644775390625e-08 ;  /* 0x00000001ff097431 */ /* 0x000fe400000001ff */
[----:B------:R-:W-:-:S05]  /*0f00*/  IMAD.MOV.U32 R8, RZ, RZ, RZ ;  /* 0x000000ffff087224 */ /* 0x000fca00078e00ff */
[----:B------:R-:W2:Y:S02]  /*0f10*/  ATOMG.E.CAS.STRONG.GPU PT, R2, [R10], R8, R9 ;  /* 0x000000080a0273a9 */ /* 0x000ea400001ee109 */
[----:B--2---:R-:W-:Y:S01]  /*0f20*/  ISETP.NE.AND P1, PT, R2, 0x1, PT ;  /* 0x000000010200780c */ /* 0x004fe20003f25270 */
[----:B------:R-:W-:-:S12]  /*0f30*/  IMAD.MOV.U32 R2, RZ, RZ, R4 ;  /* 0x000000ffff027224 */ /* 0x000fd800078e0004 */
[----:B------:R-:W-:Y:S05]  /*0f40*/  @!P1 BRA `(.L_x_21) ;  /* 0xfffffffc00d89947 */ /* 0x000fea000383ffff */
.L_x_20:
[----:B------:R-:W-:Y:S01]  /*0f50*/  IMAD.MOV.U32 R8, RZ, RZ, RZ ;  /* 0x000000ffff087224 */ /* 0x000fe200078e00ff */
[----:B------:R-:W-:-:S05]  /*0f60*/  MOV R9, 0x1 ;  /* 0x0000000100097802 */ /* 0x000fca0000000f00 */
[----:B------:R-:W2:Y:S02]  /*0f70*/  ATOMG.E.CAS.STRONG.GPU PT, R4, [R10+0x4], R8, R9 ;  /* 0x000004080a0473a9 */ /* 0x000ea400001ee109 */
[----:B--2---:R-:W-:-:S13]  /*0f80*/  ISETP.NE.AND P1, PT, R4, 0x1, PT ;  /* 0x000000010400780c */ /* 0x004fda0003f25270 */
[----:B------:R-:W-:Y:S05]  /*0f90*/  @P1 BRA `(.L_x_22) ;  /* 0x0000000000281947 */ /* 0x000fea0003800000 */
.L_x_23:
[C---:B------:R-:W-:Y:S01]  /*0fa0*/  ISETP.GT.AND P1, PT, R2.reuse, 0xffff, PT ;  /* 0x0000ffff0200780c */ /* 0x040fe20003f24270 */
[----:B------:R-:W-:Y:S05]  /*0fb0*/  YIELD ;  /* 0x0000000000007946 */ /* 0x000fea0003800000 */
[----:B------:R-:W-:-:S07]  /*0fc0*/  VIADD R4, R2, 0x1 ;  /* 0x0000000102047836 */ /* 0x000fce0000000000 */
[----:B------:R-:W-:Y:S05]  /*0fd0*/  @P1 BRA `(.L_x_5) ;  /* 0x0000003c000c1947 */ /* 0x000fea0003800000 */
[----:B------:R-:W-:Y:S01]  /*0fe0*/  IMAD.MOV.U32 R8, RZ, RZ, RZ ;  /* 0x000000ffff087224 */ /* 0x000fe200078e00ff */
[----:B------:R-:W-:-:S05]  /*0ff0*/  MOV R9, 0x1 ;  /* 0x0000000100097802 */ /* 0x000fca0000000f00 */
[----:B------:R-:W2:Y:S02]  /*1000*/  ATOMG.E.CAS.STRONG.GPU PT, R2, [R10+0x4], R8, R9 ;  /* 0x000004080a0273a9 */ /* 0x000ea400001ee109 */
[----:B--2---:R-:W-:Y:S01]  /*1010*/  ISETP.NE.AND P1, PT, R2, 0x1, PT ;  /* 0x000000010200780c */ /* 0x004fe20003f25270 */
[----:B------:R-:W-:-:S12]  /*1020*/  IMAD.MOV.U32 R2, RZ, RZ, R4 ;  /* 0x000000ffff027224 */ /* 0x000fd800078e0004 */
[----:B------:R-:W-:Y:S05]  /*1030*/  @!P1 BRA `(.L_x_23) ;  /* 0xfffffffc00d89947 */ /* 0x000fea000383ffff */
.L_x_22:
[----:B------:R-:W0:Y:S01]  /*1040*/  LDC R9, c[0x0][0x3a4] ;  /* 0x0000e900ff097b82 */ /* 0x000e220000000800 */
[----:B------:R-:W-:Y:S02]  /*1050*/  HFMA2 R13, -RZ, RZ, 0, 5.9604644775390625e-08 ;  /* 0x00000001ff0d7431 */ /* 0x000fe400000001ff */
[----:B------:R-:W-:Y:S02]  /*1060*/  IMAD.MOV.U32 R12, RZ, RZ, RZ ;  /* 0x000000ffff0c7224 */ /* 0x000fe400078e00ff */
[----:B0-----:R-:W-:-:S05]  /*1070*/  IMAD.WIDE R8, R9, 0x4, R10 ;  /* 0x0000000409087825 */ /* 0x001fca00078e020a */
[----:B------:R-:W2:Y:S02]  /*1080*/  ATOMG.E.CAS.STRONG.GPU PT, R4, [R8], R12, R13 ;  /* 0x0000000c080473a9 */ /* 0x000ea400001ee10d */
[----:B--2---:R-:W-:-:S13]  /*1090*/  ISETP.NE.AND P1, PT, R4, 0x1, PT ;  /* 0x000000010400780c */ /* 0x004fda0003f25270 */
[----:B------:R-:W-:Y:S05]  /*10a0*/  @P1 BRA `(.L_x_24) ;  /* 0x0000000000281947 */ /* 0x000fea0003800000 */
.L_x_25:
[C---:B------:R-:W-:Y:S01]  /*10b0*/  ISETP.GT.AND P1, PT, R2.reuse, 0xffff, PT ;  /* 0x0000ffff0200780c */ /* 0x040fe20003f24270 */
[----:B------:R-:W-:Y:S05]  /*10c0*/  YIELD ;  /* 0x0000000000007946 */ /* 0x000fea0003800000 */
[----:B------:R-:W-:-:S07]  /*10d0*/  VIADD R4, R2, 0x1 ;  /* 0x0000000102047836 */ /* 0x000fce0000000000 */
[----:B------:R-:W-:Y:S05]  /*10e0*/  @P1 BRA `(.L_x_5) ;  /* 0x0000003800c81947 */ /* 0x000fea0003800000 */
[----:B------:R-:W-:Y:S01]  /*10f0*/  IMAD.MOV.U32 R12, RZ, RZ, RZ ;  /* 0x000000ffff0c7224 */ /* 0x000fe200078e00ff */
[----:B------:R-:W-:-:S05]  /*1100*/  MOV R13, 0x1 ;  /* 0x00000001000d7802 */ /* 0x000fca0000000f00 */
[----:B------:R-:W2:Y:S02]  /*1110*/  ATOMG.E.CAS.STRONG.GPU PT, R2, [R8], R12, R13 ;  /* 0x0000000c080273a9 */ /* 0x000ea400001ee10d */
[----:B--2---:R-:W-:Y:S01]  /*1120*/  ISETP.NE.AND P1, PT, R2, 0x1, PT ;  /* 0x000000010200780c */ /* 0x004fe20003f25270 */
[----:B------:R-:W-:-:S12]  /*1130*/  IMAD.MOV.U32 R2, RZ, RZ, R4 ;  /* 0x000000ffff027224 */ /* 0x000fd800078e0004 */
[----:B------:R-:W-:Y:S05]  /*1140*/  @!P1 BRA `(.L_x_25) ;  /* 0xfffffffc00d89947 */ /* 0x000fea000383ffff */
.L_x_24:
[----:B------:R-:W-:Y:S01]  /*1150*/  IMAD.U32 R13, RZ, RZ, UR12 ;  /* 0x0000000cff0d7e24 */ /* 0x000fe2000f8e00ff */
[----:B------:R-:W-:Y:S01]  /*1160*/  MOV R14, RZ ;  /* 0x000000ff000e7202 */ /* 0x000fe20000000f00 */
[----:B------:R-:W-:Y:S02]  /*1170*/  IMAD.MOV.U32 R15, RZ, RZ, 0x1 ;  /* 0x00000001ff0f7424 */ /* 0x000fe400078e00ff */
[----:B------:R-:W-:-:S05]  /*1180*/  IMAD.WIDE R12, R13, 0x4, R8 ;  /* 0x000000040d0c7825 */ /* 0x000fca00078e0208 */
[----:B------:R-:W2:Y:S02]  /*1190*/  ATOMG.E.CAS.STRONG.GPU PT, R4, [R12], R14, R15 ;  /* 0x0000000e0c0473a9 */ /* 0x000ea400001ee10f */
[----:B--2---:R-:W-:-:S13]  /*11a0*/  ISETP.NE.AND P1, PT, R4, 0x1, PT ;  /* 0x000000010400780c */ /* 0x004fda0003f25270 */
[----:B------:R-:W-:Y:S05]  /*11b0*/  @P1 BRA `(.L_x_26) ;  /* 0x0000000000281947 */ /* 0x000fea0003800000 */
[----:B------:R-:W-:-:S07]  /*11c0*/  IMAD.MOV.U32 R15, RZ, RZ, 0x1 ;  /* 0x00000001ff0f7424 */ /* 0x000fce00078e00ff */
.L_x_27:
[C---:B------:R-:W-:Y:S01]  /*11d0*/  ISETP.GT.AND P1, PT, R2.reuse, 0xffff, PT ;  /* 0x0000ffff0200780c */ /* 0x040fe20003f24270 */
[----:B------:R-:W-:Y:S05]  /*11e0*/  YIELD ;  /* 0x0000000000007946 */ /* 0x000fea0003800000 */
[----:B------:R-:W-:-:S07]  /*11f0*/  IADD3 R4, PT, PT, R2, 0x1, RZ ;  /* 0x0000000102047810 */ /* 0x000fce0007ffe0ff */
[----:B------:R-:W-:Y:S05]  /*1200*/  @P1 BRA `(.L_x_5) ;  /* 0x0000003800801947 */ /* 0x000fea0003800000 */
[----:B------:R-:W-:-:S05]  /*1210*/  IMAD.MOV.U32 R14, RZ, RZ, RZ ;  /* 0x000000ffff0e7224 */ /* 0x000fca00078e00ff */
[----:B------:R-:W2:Y:S02]  /*1220*/  ATOMG.E.CAS.STRONG.GPU PT, R2, [R12], R14, R15 ;  /* 0x0000000e0c0273a9 */ /* 0x000ea400001ee10f */
[----:B--2---:R-:W-:Y:S01]  /*1230*/  ISETP.NE.AND P1, PT, R2, 0x1, PT ;  /* 0x000000010200780c */ /* 0x004fe20003f25270 */
[----:B------:R-:W-:-:S12]  /*1240*/  IMAD.MOV.U32 R2, RZ, RZ, R4 ;  /* 0x000000ffff027224 */ /* 0x000fd800078e0004 */
[----:B------:R-:W-:Y:S05]  /*1250*/  @!P1 BRA `(.L_x_27) ;  /* 0xfffffffc00dc9947 */ /* 0x000fea000383ffff */
.L_x_26:
[----:B------:R-:W0:Y:S08]  /*1260*/  LDC.64 R4, c[0x0][0x380] ;  /* 0x0000e000ff047b82 */ /* 0x000e300000000a00 */
[----:B------:R-:W1:Y:S01]  /*1270*/  LDC R15, c[0x0][0x3a4] ;  /* 0x0000e900ff0f7b82 */ /* 0x000e620000000800 */
[----:B0-----:R-:W-:-:S05]  /*1280*/  IMAD.WIDE R6, R6, 0x4, R4 ;  /* 0x0000000406067825 */ /* 0x001fca00078e0204 */
[----:B------:R-:W2:Y:S01]  /*1290*/  LDG.E R16, desc[UR28][R6.64+-0x4] ;  /* 0xfffffc1c06107981 */ /* 0x000ea2000c1e1900 */
[----:B-1----:R-:W-:Y:S01]  /*12a0*/  IMAD.WIDE R4, R15, 0x4, R6 ;  /* 0x000000040f047825 */ /* 0x002fe200078e0206 */
[----:B------:R-:W-:Y:S02]  /*12b0*/  MOV R15, UR12 ;  /* 0x0000000c000f7c02 */ /* 0x000fe40008000f00 */
[----:B------:R-:W2:Y:S03]  /*12c0*/  LDG.E R17, desc[UR28][R6.64+0x4] ;  /* 0x0000041c06117981 */ /* 0x000ea6000c1e1900 */
[----:B------:R-:W-:Y:S01]  /*12d0*/  IMAD.WIDE R14, R15, 0x4, R4 ;  /* 0x000000040f0e7825 */ /* 0x000fe200078e0204 */
[----:B------:R-:W2:Y:S04]  /*12e0*/  LDG.E R18, desc[UR28][R4.64] ;  /* 0x0000001c04127981 */ /* 0x000ea8000c1e1900 */
[----:B------:R-:W3:Y:S04]  /*12f0*/  LDG.E R19, desc[UR28][R6.64] ;  /* 0x0000001c06137981 */ /* 0x000ee8000c1e1900 */
[----:B------:R-:W4:Y:S01]  /*1300*/  LDG.E R15, desc[UR28][R14.64] ;  /* 0x0000001c0e0f7981 */ /* 0x000f22000c1e1900 */
[----:B--2---:R-:W-:-:S05]  /*1310*/  IADD3 R16, PT, PT, R18, R17, R16 ;  /* 0x0000001112107210 */ /* 0x004fca0007ffe010 */
[----:B----4-:R-:W-:-:S04]  /*1320*/  IMAD.IADD R16, R16, 0x1, R15 ;  /* 0x0000000110107824 */ /* 0x010fc800078e020f */
[----:B---3--:R-:W-:-:S04]  /*1330*/  IMAD R16, R19, R16, RZ ;  /* 0x0000001013107224 */ /* 0x008fc800078e02ff */
[----:B------:R-:W-:-:S05]  /*1340*/  IMAD.SHL.U32 R16, R16, 0x2, RZ ;  /* 0x0000000210107824 */ /* 0x000fca00078e00ff */
[----:B------:R-:W-:-:S13]  /*1350*/  ISETP.GT.AND P1, PT, R16, -0x1, PT ;  /* 0xffffffff1000780c */ /* 0x000fda0003f24270 */
[----:B------:R-:W-:-:S05]  /*1360*/  @!P1 IADD3 R17, PT, PT, -R19, RZ, RZ ;  /* 0x000000ff13119210 */ /* 0x000fca0007ffe1ff */
[----:B------:R0:W-:Y:S04]  /*1370*/  @!P1 STG.E desc[UR28][R6.64], R17 ;  /* 0x0000001106009986 */ /* 0x0001e8000c10191c */
[----:B------:R0:W5:Y:S04]  /*1380*/  ATOMG.E.EXCH.STRONG.GPU PT, RZ, desc[UR28][R10.64+-0x4], RZ ;  /* 0xfffffcff0aff79a8 */ /* 0x000168000c1ef11c */
[----:B------:R0:W5:Y:S04]  /*1390*/  ATOMG.E.EXCH.STRONG.GPU PT, RZ, desc[UR28][R10.64], RZ ;  /* 0x800000ff0aff79a8 */ /* 0x000168000c1ef11c */
[----:B------:R0:W5:Y:S04]  /*13a0*/  ATOMG.E.EXCH.STRONG.GPU PT, RZ, desc[UR28][R10.64+0x4], RZ ;  /* 0x800004ff0aff79a8 */ /* 0x000168000c1ef11c */
[----:B------:R0:W5:Y:S04]  /*13b0*/  ATOMG.E.EXCH.STRONG.GPU PT, RZ, desc[UR28][R8.64], RZ ;  /* 0x800000ff08ff79a8 */ /* 0x000168000c1ef11c */
[----:B------:R0:W5:Y:S01]  /*13c0*/  ATOMG.E.EXCH.STRONG.GPU PT, RZ, desc[UR28][R12.64], RZ ;  /* 0x800000ff0cff79a8 */ /* 0x000162000c1ef11c */
[----:B------:R-:W-:Y:S01]  /*13d0*/  IMAD.MOV.U32 R4, RZ, RZ, R2 ;  /* 0x000000ffff047224 */ /* 0x000fe200078e0002 */
[----:B------:R-:W-:Y:S01]  /*13e0*/  PRMT R5, RZ, 0x7610, R5 ;  /* 0x00007610ff057816 */ /* 0x000fe20000000005 */
[----:B------:R-:W-:Y:S06]  /*13f0*/  BRA `(.L_x_5) ;  /* 0x0000003800047947 */ /* 0x000fec0003800000 */
.L_x_17:
[----:B------:R-:W0:Y:S01]  /*1400*/  LDC.64 R6, c[0x0][0x388] ;  /* 0x0000e200ff067b82 */ /* 0x000e220000000a00 */
[----:B------:R-:W-:Y:S02]  /*1410*/  HFMA2 R4, -RZ, RZ, 0, 0 ;  /* 0x00000000ff047431 */ /* 0x000fe400000001ff */
[----:B------:R-:W-:-:S05]  /*1420*/  IMAD.MOV.U32 R5, RZ, RZ, 0x1 ;  /* 0x00000001ff057424 */ /* 0x000fca00078e00ff */
[----:B0-----:R-:W2:Y:S02]  /*1430*/  ATOMG.E.CAS.STRONG.GPU PT, R4, [R6], R4, R5 ;  /* 0x00000004060473a9 */ /* 0x001ea400001ee105 */
[----:B--2---:R-:W-:-:S13]  /*1440*/  ISETP.NE.AND P1, PT, R4, 0x1, PT ;  /* 0x000000010400780c */ /* 0x004fda0003f25270 */
[----:B------:R-:W-:Y:S05]  /*1450*/  @P1 BRA `(.L_x_28) ;  /* 0x0000000000301947 */ /* 0x000fea0003800000 */
[----:B------:R-:W-:-:S05]  /*1460*/  VIMNMX R9, PT, PT, R2, 0x10000, !PT ;  /* 0x0001000002097848 */ /* 0x000fca0007fe0100 */
[----:B------:R-:W-:-:S07]  /*1470*/  VIADD R4, R9, 0x1 ;  /* 0x0000000109047836 */ /* 0x000fce0000000000 */
.L_x_29:
[----:B------:R-:W-:Y:S01]  /*1480*/  ISETP.NE.AND P1, PT, R2, R9, PT ;  /* 0x000000090200720c */ /* 0x000fe20003f25270 */
[----:B------:R-:W-:Y:S05]  /*1490*/  YIELD ;  /* 0x0000000000007946 */ /* 0x000fea0003800000 */
[----:B------:R-:W-:-:S07]  /*14a0*/  IMAD.MOV.U32 R5, RZ, RZ, 0x1 ;  /* 0x00000001ff057424 */ /* 0x000fce00078e00ff */
[----:B------:R-:W-:Y:S05]  /*14b0*/  @!P1 BRA `(.L_x_5) ;  /* 0x0000003400d49947 */ /* 0x000fea0003800000 */
[----:B------:R-:W-:Y:S01]  /*14c0*/  MOV R10, RZ ;  /* 0x000000ff000a7202 */ /* 0x000fe20000000f00 */
[----:B------:R-:W-:-:S05]  /*14d0*/  IMAD.MOV.U32 R11, RZ, RZ, 0x1 ;  /* 0x00000001ff0b7424 */ /* 0x000fca00078e00ff */
[----:B------:R-:W2:Y:S01]  /*14e0*/  ATOMG.E.CAS.STRONG.GPU PT, R5, [R6], R10, R11 ;  /* 0x0000000a060573a9 */ /* 0x000ea200001ee10b */
[----:B------:R-:W-:Y:S01]  /*14f0*/  VIADD R2, R2, 0x1 ;  /* 0x0000000102027836 */ /* 0x000fe20000000000 */
[----:B--2---:R-:W-:-:S13]  /*1500*/  ISETP.NE.AND P1, PT, R5, 0x1, PT ;  /* 0x000000010500780c */ /* 0x004fda0003f25270 */
[----:B------:R-:W-:Y:S05]  /*1510*/  @!P1 BRA `(.L_x_29) ;  /* 0xfffffffc00d89947 */ /* 0x000fea000383ffff */
.L_x_28:
[----:B------:R-:W-:Y:S01]  /*1520*/  LOP3.LUT P1, RZ, R8, 0xff, RZ, 0xc0, !PT ;  /* 0x000000ff08ff7812 */ /* 0x000fe2000782c0ff */
[----:B------:R-:W-:Y:S01]  /*1530*/  IMAD.MOV.U32 R4, RZ, RZ, R2 ;  /* 0x000000ffff047224 */ /* 0x000fe200078e0002 */
[----:B------:R-:W-:-:S11]  /*1540*/  MOV R5, 0x1 ;  /* 0x0000000100057802 */ /* 0x000fd60000000f00 */
[----:B------:R-:W-:Y:S05]  /*1550*/  @P1 BRA `(.L_x_5) ;  /* 0x0000003400ac1947 */ /* 0x000fea0003800000 */
[----:B------:R-:W-:Y:S01]  /*1560*/  IMAD.U32 R6, RZ, RZ, UR18 ;  /* 0x00000012ff067e24 */ /* 0x000fe2000f8e00ff */
[----:B------:R-:W-:Y:S01]  /*1570*/  MOV R7, UR19 ;  /* 0x0000001300077c02 */ /* 0x000fe20008000f00 */
[----:B------:R-:W-:Y:S02]  /*1580*/  IMAD.MOV.U32 R8, RZ, RZ, RZ ;  /* 0x000000ffff087224 */ /* 0x000fe400078e00ff */
[----:B------:R-:W-:-:S05]  /*1590*/  IMAD.MOV.U32 R9, RZ, RZ, 0x1 ;  /* 0x00000001ff097424 */ /* 0x000fca00078e00ff */
[----:B------:R-:W2:Y:S02]  /*15a0*/  ATOMG.E.CAS.STRONG.GPU PT, R6, [R6+-0x8], R8, R9 ;  /* 0xfffff808060673a9 */ /* 0x000ea400001ee109 */
[----:B--2---:R-:W-:-:S13]  /*15b0*/  ISETP.NE.AND P1, PT, R6, 0x1, PT ;  /* 0x000000010600780c */ /* 0x004fda0003f25270 */
[----:B------:R-:W-:Y:S05]  /*15c0*/  @P1 BRA `(.L_x_30) ;  /* 0x0000000000301947 */ /* 0x000fea0003800000 */
.L_x_31:
[C---:B------:R-:W-:Y:S01]  /*15d0*/  ISETP.GT.AND P1, PT, R2.reuse, 0xffff, PT ;  /* 0x0000ffff0200780c */ /* 0x040fe20003f24270 */
[----:B------:R-:W-:Y:S05]  /*15e0*/  YIELD ;  /* 0x0000000000007946 */ /* 0x000fea0003800000 */
[----:B------:R-:W-:-:S07]  /*15f0*/  IADD3 R4, PT, PT, R2, 0x1, RZ ;  /* 0x0000000102047810 */ /* 0x000fce0007ffe0ff */
[----:B------:R-:W-:Y:S05]  /*1600*/  @P1 BRA `(.L_x_5) ;  /* 0x0000003400801947 */ /* 0x000fea0003800000 */
[----:B------:R-:W-:Y:S02]  /*1610*/  HFMA2 R8, -RZ, RZ, 0, 0 ;  /* 0x00000000ff087431 */ /* 0x000fe400000001ff */
[----:B------:R-:W-:Y:S02]  /*1620*/  IMAD.U32 R6, RZ, RZ, UR18 ;  /* 0x00000012ff067e24 */ /* 0x000fe4000f8e00ff */
[----:B------:R-:W-:Y:S02]  /*1630*/  IMAD.U32 R7, RZ, RZ, UR19 ;  /* 0x00000013ff077e24 */ /* 0x000fe4000f8e00ff */
[----:B------:R-:W-:-:S05]  /*1640*/  IMAD.MOV.U32 R9, RZ, RZ, 0x1 ;  /* 0x00000001ff097424 */ /* 0x000fca00078e00ff */
[----:B------:R-:W2:Y:S01]  /*1650*/  ATOMG.E.CAS.STRONG.GPU PT, R6, [R6+-0x8], R8, R9 ;  /* 0xfffff808060673a9 */ /* 0x000ea200001ee109 */
[----:B------:R-:W-:Y:S01]  /*1660*/  IMAD.MOV.U32 R2, RZ, RZ, R4 ;  /* 0x000000ffff027224 */ /* 0x000fe200078e0004 */
[----:B--2---:R-:W-:-:S13]  /*1670*/  ISETP.NE.AND P1, PT, R6, 0x1, PT ;  /* 0x000000010600780c */ /* 0x004fda0003f25270 */
[----:B------:R-:W-:Y:S05]  /*1680*/  @!P1 BRA `(.L_x_31) ;  /* 0xfffffffc00d09947 */ /* 0x000fea000383ffff */
.L_x_30:
[----:B------:R-:W-:Y:S01]  /*1690*/  MOV R6, UR18 ;  /* 0x0000001200067c02 */ /* 0x000fe20008000f00 */
[----:B------:R-:W-:Y:S01]  /*16a0*/  IMAD.U32 R7, RZ, RZ, UR19 ;  /* 0x00000013ff077e24 */ /* 0x000fe2000f8e00ff */
[----:B------:R-:W-:Y:S01]  /*16b0*/  MOV R9, 0x1 ;  /* 0x0000000100097802 */ /* 0x000fe20000000f00 */
[----:B------:R-:W-:-:S05]  /*16c0*/  IMAD.MOV.U32 R8, RZ, RZ, RZ ;  /* 0x000000ffff087224 */ /* 0x000fca00078e00ff */
[----:B------:R-:W2:Y:S02]  /*16d0*/  ATOMG.E.CAS.STRONG.GPU PT, R6, [R6+-0x4], R8, R9 ;  /* 0xfffffc08060673a9 */ /* 0x000ea400001ee109 */
[----:B--2---:R-:W-:-:S13]  /*16e0*/  ISETP.NE.AND P1, PT, R6, 0x1, PT ;  /* 0x000000010600780c */ /* 0x004fda0003f25270 */
[----:B------:R-:W-:Y:S05]  /*16f0*/  @P1 BRA `(.L_x_32) ;  /* 0x0000000000301947 */ /* 0x000fea0003800000 */
.L_x_33:
[C---:B------:R-:W-:Y:S01]  /*1700*/  ISETP.GT.AND P1, PT, R2.reuse, 0xffff, PT ;  /* 0x0000ffff0200780c */ /* 0x040fe20003f24270 */
[----:B------:R-:W-:Y:S05]  /*1710*/  YIELD ;  /* 0x0000000000007946 */ /* 0x000fea0003800000 */
[----:B------:R-:W-:-:S07]  /*1720*/  VIADD R4, R2, 0x1 ;  /* 0x0000000102047836 */ /* 0x000fce0000000000 */
        /* <DEDUP_REMOVED lines=9> */
.L_x_32:
[----:B------:R-:W0:Y:S01]  /*17c0*/  LDC R6, c[0x0][0x3a4] ;  /* 0x0000e900ff067b82 */ /* 0x000e220000000800 */
[----:B------:R-:W-:Y:S02]  /*17d0*/  IMAD.MOV.U32 R7, RZ, RZ, 0x4 ;  /* 0x00000004ff077424 */ /* 0x000fe400078e00ff */
[----:B------:R-:W-:Y:S02]  /*17e0*/  HFMA2 R9, -RZ, RZ, 0, 5.9604644775390625e-08 ;  /* 0x00000001ff097431 */ /* 0x000fe400000001ff */
[----:B------:R-:W-:Y:S02]  /*17f0*/  IMAD.MOV.U32 R8, RZ, RZ, RZ ;  /* 0x000000ffff087224 */ /* 0x000fe400078e00ff */
[----:B0-----:R-:W-:-:S05]  /*1800*/  IMAD.WIDE R6, R6, R7, UR18 ;  /* 0x0000001206067e25 */ /* 0x001fca000f8e0207 */
[----:B------:R-:W2:Y:S01]  /*1810*/  ATOMG.E.CAS.STRONG.GPU PT, R4, [R6+-0x4], R8, R9 ;  /* 0xfffffc08060473a9 */ /* 0x000ea200001ee109 */
[----:B------:R-:W-:Y:S01]  /*1820*/  BSSY B2, `(.L_x_34) ;  /* 0x0000011000027945 */ /* 0x000fe20003800000 */
[----:B--2---:R-:W-:-:S13]  /*1830*/  ISETP.NE.AND P1, PT, R4, 0x1, PT ;  /* 0x000000010400780c */ /* 0x004fda0003f25270 */
[----:B------:R-:W-:Y:S05]  /*1840*/  @P1 BRA `(.L_x_35) ;  /* 0x0000000000381947 */ /* 0x000fea0003800000 */
[----:B------:R-:W-:Y:S01]  /*1850*/  BSSY B3, `(.L_x_35) ;  /* 0x000000d000037945 */ /* 0x000fe20003800000 */
.L_x_36:
[C---:B------:R-:W-:Y:S01]  /*1860*/  ISETP.GT.AND P1, PT, R2.reuse, 0xffff, PT ;  /* 0x0000ffff0200780c */ /* 0x040fe20003f24270 */
[----:B------:R-:W-:Y:S05]  /*1870*/  YIELD ;  /* 0x0000000000007946 */ /* 0x000fea0003800000 */
[----:B------:R-:W-:-:S07]  /*1880*/  VIADD R4, R2, 0x1 ;  /* 0x0000000102047836 */ /* 0x000fce0000000000 */
[----:B------:R-:W-:Y:S05]  /*1890*/  @P1 BREAK B3 ;  /* 0x0000000000031942 */ /* 0x000fea0003800000 */
[----:B------:R-:W-:Y:S05]  /*18a0*/  @P1 BREAK B2 ;  /* 0x0000000000021942 */ /* 0x000fea0003800000 */
[----:B------:R-:W-:Y:S05]  /*18b0*/  @P1 BRA `(.L_x_5) ;  /* 0x0000003000d41947 */ /* 0x000fea0003800000 */
[----:B------:R-:W-:Y:S01]  /*18c0*/  IMAD.MOV.U32 R8, RZ, RZ, RZ ;  /* 0x000000ffff087224 */ /* 0x000fe200078e00ff */
[----:B------:R-:W-:-:S05]  /*18d0*/  MOV R9, 0x1 ;  /* 0x0000000100097802 */ /* 0x000fca0000000f00 */
[----:B------:R-:W2:Y:S02]  /*18e0*/  ATOMG.E.CAS.STRONG.GPU PT, R2, [R6+-0x4], R8, R9 ;  /* 0xfffffc08060273a9 */ /* 0x000ea400001ee109 */
[----:B--2---:R-:W-:Y:S01]  /*18f0*/  ISETP.NE.AND P1, PT, R2, 0x1, PT ;  /* 0x000000010200780c */ /* 0x004fe20003f25270 */
[----:B------:R-:W-:-:S12]  /*1900*/  IMAD.MOV.U32 R2, RZ, RZ, R4 ;  /* 0x000000ffff027224 */ /* 0x000fd800078e0004 */
[----:B------:R-:W-:Y:S05]  /*1910*/  @!P1 BRA `(.L_x_36) ;  /* 0xfffffffc00d09947 */ /* 0x000fea000383ffff */
[----:B------:R-:W-:Y:S05]  /*1920*/  BSYNC B3 ;  /* 0x0000000000037941 */ /* 0x000fea0003800000 */
.L_x_35:
[----:B------:R-:W-:Y:S05]  /*1930*/  BSYNC B2 ;  /* 0x0000000000027941 */ /* 0x000fea0003800000 */
.L_x_34:
[----:B------:R-:W-:Y:S01]  /*1940*/  IMAD.U32 R8, RZ, RZ, UR4 ;  /* 0x00000004ff087e24 */ /* 0x000fe2000f8e00ff */
[----:B------:R-:W-:Y:S01]  /*1950*/  MOV R9, UR5 ;  /* 0x0000000500097c02 */ /* 0x000fe20008000f00 */
[----:B------:R-:W-:Y:S02]  /*1960*/  IMAD.MOV.U32 R10, RZ, RZ, RZ ;  /* 0x000000ffff0a7224 */ /* 0x000fe400078e00ff */
[----:B------:R-:W-:-:S05]  /*1970*/  IMAD.MOV.U32 R11, RZ, RZ, 0x1 ;  /* 0x00000001ff0b7424 */ /* 0x000fca00078e00ff */
[----:B------:R-:W2:Y:S02]  /*1980*/  ATOMG.E.CAS.STRONG.GPU PT, R8, [R8+-0x4], R10, R11 ;  /* 0xfffffc0a080873a9 */ /* 0x000ea400001ee10b */
[----:B--2---:R-:W-:-:S13]  /*1990*/  ISETP.NE.AND P1, PT, R8, 0x1, PT ;  /* 0x000000010800780c */ /* 0x004fda0003f25270 */
[----:B------:R-:W-:Y:S05]  /*19a0*/  @P1 BRA `(.L_x_37) ;  /* 0x0000000000301947 */ /* 0x000fea0003800000 */
[----:B------:R-:W-:-:S07]  /*19b0*/  HFMA2 R11, -RZ, RZ, 0, 5.9604644775390625e-08 ;  /* 0x00000001ff0b7431 */ /* 0x000fce00000001ff */
.L_x_38:
[C---:B------:R-:W-:Y:S01]  /*19c0*/  ISETP.GT.AND P1, PT, R2.reuse, 0xffff, PT ;  /* 0x0000ffff0200780c */ /* 0x040fe20003f24270 */
[----:B------:R-:W-:Y:S05]  /*19d0*/  YIELD ;  /* 0x0000000000007946 */ /* 0x000fea0003800000 */
[----:B------:R-:W-:-:S07]  /*19e0*/  VIADD R4, R2, 0x1 ;  /* 0x0000000102047836 */ /* 0x000fce0000000000 */
[----:B------:R-:W-:Y:S05]  /*19f0*/  @P1 BRA `(.L_x_5) ;  /* 0x0000003000841947 */ /* 0x000fea0003800000 */
[----:B------:R-:W-:Y:S01]  /*1a00*/  IMAD.U32 R8, RZ, RZ, UR4 ;  /* 0x00000004ff087e24 */ /* 0x000fe2000f8e00ff */
[----:B------:R-:W-:Y:S01]  /*1a10*/  MOV R9, UR5 ;  /* 0x0000000500097c02 */ /* 0x000fe20008000f00 */
[----:B------:R-:W-:-:S05]  /*1a20*/  IMAD.MOV.U32 R10, RZ, RZ, RZ ;  /* 0x000000ffff0a7224 */ /* 0x000fca00078e00ff */
[----:B------:R-:W2:Y:S01]  /*1a30*/  ATOMG.E.CAS.STRONG.GPU PT, R8, [R8+-0x4], R10, R11 ;  /* 0xfffffc0a080873a9 */ /* 0x000ea200001ee10b */
[----:B------:R-:W-:Y:S01]  /*1a40*/  IMAD.MOV.U32 R2, RZ, RZ, R4 ;  /* 0x000000ffff027224 */ /* 0x000fe200078e0004 */
[----:B--2---:R-:W-:-:S13]  /*1a50*/  ISETP.NE.AND P1, PT, R8, 0x1, PT ;  /* 0x000000010800780c */ /* 0x004fda0003f25270 */
[----:B------:R-:W-:Y:S05]  /*1a60*/  @!P1 BRA `(.L_x_38) ;  /* 0xfffffffc00d49947 */ /* 0x000fea000383ffff */
.L_x_37:
[----:B------:R-:W0:Y:S01]  /*1a70*/  LDCU UR8, c[0x0][0x3a4] ;  /* 0x00007480ff0877ac */ /* 0x000e220008000800 */
[----:B------:R-:W1:Y:S01]  /*1a80*/  LDC.64 R4, c[0x0][0x380] ;  /* 0x0000e000ff047b82 */ /* 0x000e620000000a00 */
[----:B------:R-:W-:Y:S01]  /*1a90*/  MOV R10, UR22 ;  /* 0x00000016000a7c02 */ /* 0x000fe20008000f00 */
[----:B------:R-:W-:Y:S01]  /*1aa0*/  IMAD.U32 R11, RZ, RZ, UR23 ;  /* 0x00000017ff0b7e24 */ /* 0x000fe2000f8e00ff */
[----:B------:R-:W-:Y:S01]  /*1ab0*/  MOV R13, UR23 ;  /* 0x00000017000d7c02 */ /* 0x000fe20008000f00 */
[----:B------:R-:W-:Y:S01]  /*1ac0*/  IMAD.U32 R12, RZ, RZ, UR22 ;  /* 0x00000016ff0c7e24 */ /* 0x000fe2000f8e00ff */
[----:B------:R-:W-:Y:S01]  /*1ad0*/  MOV R16, UR6 ;  /* 0x0000000600107c02 */ /* 0x000fe20008000f00 */
[----:B------:R-:W-:Y:S01]  /*1ae0*/  IMAD.U32 R17, RZ, RZ, UR7 ;  /* 0x00000007ff117e24 */ /* 0x000fe2000f8e00ff */
[----:B------:R-:W2:Y:S04]  /*1af0*/  LDG.E R10, desc[UR28][R10.64+-0x8] ;  /* 0xfffff81c0a0a7981 */ /* 0x000ea8000c1e1900 */
[----:B------:R3:W2:Y:S04]  /*1b00*/  LDG.E R13, desc[UR28][R12.64+-0x4] ;  /* 0xfffffc1c0c0d7981 */ /* 0x0006a8000c1e1900 */
[----:B------:R4:W2:Y:S01]  /*1b10*/  LDG.E R17, desc[UR28][R16.64+-0x4] ;  /* 0xfffffc1c10117981 */ /* 0x0008a2000c1e1900 */
[----:B0-----:R-:W-:-:S06]  /*1b20*/  UIMAD.WIDE UR8, UR8, 0x4, UR22 ;  /* 0x00000004080878a5 */ /* 0x001fcc000f8e0216 */
[----:B------:R-:W-:Y:S01]  /*1b30*/  IMAD.U32 R14, RZ, RZ, UR8 ;  /* 0x00000008ff0e7e24 */ /* 0x000fe2000f8e00ff */
[----:B-1----:R-:W2:Y:S01]  /*1b40*/  LDG.E R4, desc[UR28][R4.64] ;  /* 0x0000001c04047981 */ /* 0x002ea2000c1e1900 */
[----:B------:R-:W-:-:S05]  /*1b50*/  IMAD.U32 R15, RZ, RZ, UR9 ;  /* 0x00000009ff0f7e24 */ /* 0x000fca000f8e00ff */
[----:B------:R0:W2:Y:S01]  /*1b60*/  LDG.E R14, desc[UR28][R14.64+-0x4] ;  /* 0xfffffc1c0e0e7981 */ /* 0x0000a2000c1e1900 */
[----:B---3--:R-:W-:Y:S01]  /*1b70*/  MOV R12, UR18 ;  /* 0x00000012000c7c02 */ /* 0x008fe20008000f00 */
[----:B----4-:R-:W-:Y:S01]  /*1b80*/  IMAD.U32 R16, RZ, RZ, UR4 ;  /* 0x00000004ff107e24 */ /* 0x010fe2000f8e00ff */
[----:B0-----:R-:W-:Y:S02]  /*1b90*/  MOV R15, UR19 ;  /* 0x00000013000f7c02 */ /* 0x001fe40008000f00 */
[----:B--2---:R-:W-:-:S05]  /*1ba0*/  IADD3 R8, PT, PT, R14, R13, R10 ;  /* 0x0000000d0e087210 */ /* 0x004fca0007ffe00a */
[----:B------:R-:W-:-:S04]  /*1bb0*/  IMAD.IADD R9, R8, 0x1, R17 ;  /* 0x0000000108097824 */ /* 0x000fc800078e0211 */
[----:B------:R-:W-:Y:S02]  /*1bc0*/  IMAD R18, R4, R9, RZ ;  /* 0x0000000904127224 */ /* 0x000fe400078e02ff */
[----:B------:R-:W0:Y:S03]  /*1bd0*/  LDC.64 R8, c[0x0][0x388] ;  /* 0x0000e200ff087b82 */ /* 0x000e260000000a00 */
[----:B------:R-:W-:-:S04]  /*1be0*/  SHF.L.U32 R18, R18, 0x1, RZ ;  /* 0x0000000112127819 */ /* 0x000fc800000006ff */
[----:B------:R-:W-:Y:S01]  /*1bf0*/  ISETP.GT.AND P1, PT, R18, -0x1, PT ;  /* 0xffffffff1200780c */ /* 0x000fe20003f24270 */
[----:B------:R-:W-:Y:S02]  /*1c00*/  IMAD.U32 R10, RZ, RZ, UR22 ;  /* 0x00000016ff0a7e24 */ /* 0x000fe4000f8e00ff */
[----:B------:R-:W-:Y:S02]  /*1c10*/  IMAD.U32 R14, RZ, RZ, UR18 ;  /* 0x00000012ff0e7e24 */ /* 0x000fe4000f8e00ff */
[----:B------:R-:W-:-:S08]  /*1c20*/  IMAD.U32 R17, RZ, RZ, UR5 ;  /* 0x00000005ff117e24 */ /* 0x000fd0000f8e00ff */
[----:B------:R-:W-:Y:S02]  /*1c30*/  @!P1 IMAD.MOV R19, RZ, RZ, -R13 ;  /* 0x000000ffff139224 */ /* 0x000fe400078e0a0d */
[----:B------:R-:W-:-:S03]  /*1c40*/  IMAD.U32 R13, RZ, RZ, UR19 ;  /* 0x00000013ff0d7e24 */ /* 0x000fc6000f8e00ff */
[----:B------:R2:W-:Y:S04]  /*1c50*/  @!P1 STG.E desc[UR28][R10.64+-0x4], R19 ;  /* 0xfffffc130a009986 */ /* 0x0005e8000c10191c */
[----:B0-----:R2:W5:Y:S04]  /*1c60*/  ATOMG.E.EXCH.STRONG.GPU PT, RZ, desc[UR28][R8.64], RZ ;  /* 0x800000ff08ff79a8 */ /* 0x001568000c1ef11c */
[----:B------:R2:W5:Y:S04]  /*1c70*/  ATOMG.E.EXCH.STRONG.GPU PT, RZ, desc[UR28][R12.64+-0x8], RZ ;  /* 0xfffff8ff0cff79a8 */ /* 0x000568000c1ef11c */
[----:B------:R2:W5:Y:S04]  /*1c80*/  ATOMG.E.EXCH.STRONG.GPU PT, RZ, desc[UR28][R14.64+-0x4], RZ ;  /* 0xfffffcff0eff79a8 */ /* 0x000568000c1ef11c */
[----:B------:R2:W5:Y:S04]  /*1c90*/  ATOMG.E.EXCH.STRONG.GPU PT, RZ, desc[UR28][R6.64+-0x4], RZ ;  /* 0xfffffcff06ff79a8 */ /* 0x000568000c1ef11c */
[----:B------:R2:W5:Y:S01]  /*1ca0*/  ATOMG.E.EXCH.STRONG.GPU PT, RZ, desc[UR28][R16.64+-0x4], RZ ;  /* 0xfffffcff10ff79a8 */ /* 0x000562000c1ef11c */
[----:B------:R-:W-:-:S02]  /*1cb0*/  MOV R4, R2 ;  /* 0x0000000200047202 */ /* 0x000fc40000000f00 */
[----:B------:R-:W-:Y:S01]  /*1cc0*/  PRMT R5, RZ, 0x7610, R5 ;  /* 0x00007610ff057816 */ /* 0x000fe20000000005 */
[----:B------:R-:W-:Y:S06]  /*1cd0*/  BRA `(.L_x_5) ;  /* 0x0000002c00cc7947 */ /* 0x000fec0003800000 */
.L_x_2:
[----:B------:R-:W-:-:S13]  /*1ce0*/  ISETP.NE.AND P1, PT, R12, UR10, PT ;  /* 0x0000000a0c007c0c */ /* 0x000fda000bf25270 */
[----:B------:R-:W-:Y:S05]  /*1cf0*/  @P1 BRA `(.L_x_39) ;  /* 0x0000001800341947 */ /* 0x000fea0003800000 */
[----:B-----5:R-:W-:-:S13]  /*1d00*/  ISETP.NE.AND P1, PT, R6, RZ, PT ;  /* 0x000000ff0600720c */ /* 0x020fda0003f25270 */
[----:B------:R-:W-:Y:S05]  /*1d10*/  @P1 BRA `(.L_x_40) ;  /* 0x0000000800241947 */ /* 0x000fea0003800000 */
[----:B------:R-:W0:Y:S01]  /*1d20*/  LDC.64 R6, c[0x0][0x388] ;  /* 0x0000e200ff067b82 */ /* 0x000e220000000a00 */
[----:B------:R-:W-:Y:S02]  /*1d30*/  IMAD.MOV.U32 R4, RZ, RZ, RZ ;  /* 0x000000ffff047224 */ /* 0x000fe400078e00ff */
[----:B------:R-:W-:-:S05]  /*1d40*/  IMAD.MOV.U32 R5, RZ, RZ, 0x1 ;  /* 0x00000001ff057424 */ /* 0x000fca00078e00ff */
[----:B0-----:R-:W2:Y:S02]  /*1d50*/  ATOMG.E.CAS.STRONG.GPU PT, R4, [R6], R4, R5 ;  /* 0x00000004060473a9 */ /* 0x001ea400001ee105 */
[----:B--2---:R-:W-:-:S13]  /*1d60*/  ISETP.NE.AND P1, PT, R4, 0x1, PT ;  /* 0x000000010400780c */ /* 0x004fda0003f25270 */
[----:B------:R-:W-:Y:S05]  /*1d70*/  @P1 BRA `(.L_x_41) ;  /* 0x0000000000301947 */ /* 0x000fea0003800000 */
[----:B------:R-:W-:-:S04]  /*1d80*/  VIMNMX R9, PT, PT, R2, 0x10000, !PT ;  /* 0x0001000002097848 */ /* 0x000fc80007fe0100 */
[----:B------:R-:W-:-:S07]  /*1d90*/  IADD3 R4, PT, PT, R9, 0x1, RZ ;  /* 0x0000000109047810 */ /* 0x000fce0007ffe0ff */
.L_x_42:
[----:B------:R-:W-:Y:S01]  /*1da0*/  ISETP.NE.AND P1, PT, R2, R9, PT ;  /* 0x000000090200720c */ /* 0x000fe20003f25270 */
[----:B------:R-:W-:Y:S05]  /*1db0*/  YIELD ;  /* 0x0000000000007946 */ /* 0x000fea0003800000 */
[----:B------:R-:W-:-:S07]  /*1dc0*/  IMAD.MOV.U32 R5, RZ, RZ, 0x1 ;  /* 0x00000001ff057424 */ /* 0x000fce00078e00ff */
[----:B------:R-:W-:Y:S05]  /*1dd0*/  @!P1 BRA `(.L_x_5) ;  /* 0x0000002c008c9947 */ /* 0x000fea0003800000 */
[----:B------:R-:W-:Y:S02]  /*1de0*/  HFMA2 R11, -RZ, RZ, 0, 5.9604644775390625e-08 ;  /* 0x00000001ff0b7431 */ /* 0x000fe400000001ff */
[----:B------:R-:W-:-:S05]  /*1df0*/  IMAD.MOV.U32 R10, RZ, RZ, RZ ;  /* 0x000000ffff0a7224 */ /* 0x000fca00078e00ff */
[----:B------:R-:W2:Y:S01]  /*1e00*/  ATOMG.E.CAS.STRONG.GPU PT, R5, [R6], R10, R11 ;  /* 0x0000000a060573a9 */ /* 0x000ea200001ee10b */
[----:B------:R-:W-:Y:S01]  /*1e10*/  VIADD R2, R2, 0x1 ;  /* 0x0000000102027836 */ /* 0x000fe20000000000 */
[----:B--2---:R-:W-:-:S13]  /*1e20*/  ISETP.NE.AND P1, PT, R5, 0x1, PT ;  /* 0x000000010500780c */ /* 0x004fda0003f25270 */
[----:B------:R-:W-:Y:S05]  /*1e30*/  @!P1 BRA `(.L_x_42) ;  /* 0xfffffffc00d89947 */ /* 0x000fea000383ffff */
.L_x_41:
[----:B------:R-:W-:Y:S01]  /*1e40*/  LOP3.LUT P1, RZ, R8, 0xff, RZ, 0xc0, !PT ;  /* 0x000000ff08ff7812 */ /* 0x000fe2000782c0ff */
[----:B------:R-:W-:Y:S01]  /*1e50*/  IMAD.MOV.U32 R5, RZ, RZ, 0x1 ;  /* 0x00000001ff057424 */ /* 0x000fe200078e00ff */
[----:B------:R-:W-:-:S11]  /*1e60*/  MOV R4, R2 ;  /* 0x0000000200047202 */ /* 0x000fd60000000f00 */
[----:B------:R-:W-:Y:S05]  /*1e70*/  @P1 BRA `(.L_x_5) ;  /* 0x0000002c00641947 */ /* 0x000fea0003800000 */
[----:B------:R-:W-:Y:S01]  /*1e80*/  IMAD.U32 R6, RZ, RZ, UR16 ;  /* 0x00000010ff067e24 */ /* 0x000fe2000f8e00ff */
[----:B------:R-:W-:Y:S01]  /*1e90*/  MOV R8, RZ ;  /* 0x000000ff00087202 */ /* 0x000fe20000000f00 */
[----:B------:R-:W-:Y:S02]  /*1ea0*/  IMAD.U32 R7, RZ, RZ, UR17 ;  /* 0x00000011ff077e24 */ /* 0x000fe4000f8e00ff */
[----:B------:R-:W-:-:S05]  /*1eb0*/  IMAD.MOV.U32 R9, RZ, RZ, 0x1 ;  /* 0x00000001ff097424 */ /* 0x000fca00078e00ff */
[----:B------:R-:W2:Y:S02]  /*1ec0*/  ATOMG.E.CAS.STRONG.GPU PT, R6, [R6], R8, R9 ;  /* 0x00000008060673a9 */ /* 0x000ea400001ee109 */
[----:B--2---:R-:W-:-:S13]  /*1ed0*/  ISETP.NE.AND P1, PT, R6, 0x1, PT ;  /* 0x000000010600780c */ /* 0x004fda0003f25270 */
[----:B------:R-:W-:Y:S05]  /*1ee0*/  @P1 BRA `(.L_x_43) ;  /* 0x0000000000301947 */ /* 0x000fea0003800000 */
.L_x_44:
[C---:B------:R-:W-:Y:S01]  /*1ef0*/  ISETP.GT.AND P1, PT, R2.reuse, 0xffff, PT ;  /* 0x0000ffff0200780c */ /* 0x040fe20003f24270 */
[----:B------:R-:W-:Y:S05]  /*1f00*/  YIELD ;  /* 0x0000000000007946 */ /* 0x000fea0003800000 */
[----:B------:R-:W-:-:S07]  /*1f10*/  VIADD R4, R2, 0x1 ;  /* 0x0000000102047836 */ /* 0x000fce0000000000 */
[----:B------:R-:W-:Y:S05]  /*1f20*/  @P1 BRA `(.L_x_5) ;  /* 0x0000002c00381947 */ /* 0x000fea0003800000 */
[----:B------:R-:W-:Y:S01]  /*1f30*/  HFMA2 R9, -RZ, RZ, 0, 5.9604644775390625e-08 ;  /* 0x00000001ff097431 */ /* 0x000fe200000001ff */
[----:B------:R-:W-:Y:S01]  /*1f40*/  MOV R6, UR16 ;  /* 0x0000001000067c02 */ /* 0x000fe20008000f00 */
[----:B------:R-:W-:Y:S02]  /*1f50*/  IMAD.U32 R7, RZ, RZ, UR17 ;  /* 0x00000011ff077e24 */ /* 0x000fe4000f8e00ff */
[----:B------:R-:W-:-:S05]  /*1f60*/  IMAD.MOV.U32 R8, RZ, RZ, RZ ;  /* 0x000000ffff087224 */ /* 0x000fca00078e00ff */
[----:B------:R-:W2:Y:S01]  /*1f70*/  ATOMG.E.CAS.STRONG.GPU PT, R6, [R6], R8, R9 ;  /* 0x00000008060673a9 */ /* 0x000ea200001ee109 */
[----:B------:R-:W-:Y:S01]  /*1f80*/  IMAD.MOV.U32 R2, RZ, RZ, R4 ;  /* 0x000000ffff027224 */ /* 0x000fe200078e0004 */
[----:B--2---:R-:W-:-:S13]  /*1f90*/  ISETP.NE.AND P1, PT, R6, 0x1, PT ;  /* 0x000000010600780c */ /* 0x004fda0003f25270 */
[----:B------:R-:W-:Y:S05]  /*1fa0*/  @!P1 BRA `(.L_x_44) ;  /* 0xfffffffc00d09947 */ /* 0x000fea000383ffff */
.L_x_43:
[----:B------:R-:W-:Y:S01]  /*1fb0*/  IMAD.U32 R6, RZ, RZ, UR20 ;  /* 0x00000014ff067e24 */ /* 0x000fe2000f8e00ff */
[----:B------:R-:W-:Y:S01]  /*1fc0*/  MOV R7, UR21 ;  /* 0x0000001500077c02 */ /* 0x000fe20008000f00 */
[----:B------:R-:W-:Y:S02]  /*1fd0*/  IMAD.MOV.U32 R8, RZ, RZ, RZ ;  /* 0x000000ffff087224 */ /* 0x000fe400078e00ff */
[----:B------:R-:W-:-:S05]  /*1fe0*/  IMAD.MOV.U32 R9, RZ, RZ, 0x1 ;  /* 0x00000001ff097424 */ /* 0x000fca00078e00ff */
[----:B------:R-:W2:Y:S02]  /*1ff0*/  ATOMG.E.CAS.STRONG.GPU PT, R6, [R6], R8, R9 ;  /* 0x00000008060673a9 */ /* 0x000ea400001ee109 */
[----:B--2---:R-:W-:-:S13]  /*2000*/  ISETP.NE.AND P1, PT, R6, 0x1, PT ;  /* 0x000000010600780c */ /* 0x004fda0003f25270 */
[----:B------:R-:W-:Y:S05]  /*2010*/  @P1 BRA `(.L_x_45) ;  /* 0x0000000000301947 */ /* 0x000fea0003800000 */
.L_x_46:
[C---:B------:R-:W-:Y:S01]  /*2020*/  ISETP.GT.AND P1, PT, R2.reuse, 0xffff, PT ;  /* 0x0000ffff0200780c */ /* 0x040fe20003f24270 */
[----:B------:R-:W-:Y:S05]  /*2030*/  YIELD ;  /* 0x0000000000007946 */ /* 0x000fea0003800000 */
[----:B------:R-:W-:-:S07]  /*2040*/  IADD3 R4, PT, PT, R2, 0x1, RZ ;  /* 0x0000000102047810 */ /* 0x000fce0007ffe0ff */
        /* <DEDUP_REMOVED lines=9> */
.L_x_45:
[----:B------:R-:W-:Y:S01]  /*20e0*/  HFMA2 R9, -RZ, RZ, 0, 5.9604644775390625e-08 ;  /* 0x00000001ff097431 */ /* 0x000fe200000001ff */
[----:B------:R-:W-:Y:S01]  /*20f0*/  MOV R6, UR20 ;  /* 0x0000001400067c02 */ /* 0x000fe20008000f00 */
[----:B------:R-:W-:Y:S02]  /*2100*/  IMAD.U32 R7, RZ, RZ, UR21 ;  /* 0x00000015ff077e24 */ /* 0x000fe4000f8e00ff */
[----:B------:R-:W-:-:S05]  /*2110*/  IMAD.MOV.U32 R8, RZ, RZ, RZ ;  /* 0x000000ffff087224 */ /* 0x000fca00078e00ff */
[----:B------:R-:W2:Y:S02]  /*2120*/  ATOMG.E.CAS.STRONG.GPU PT, R6, [R6+0x4], R8, R9 ;  /* 0x00000408060673a9 */ /* 0x000ea400001ee109 */
[----:B--2---:R-:W-:-:S13]  /*2130*/  ISETP.NE.AND P1, PT, R6, 0x1, PT ;  /* 0x000000010600780c */ /* 0x004fda0003f25270 */
[----:B------:R-:W-:Y:S05]  /*2140*/  @P1 BRA `(.L_x_47) ;  /* 0x0000000000301947 */ /* 0x000fea0003800000 */
.L_x_48:
        /* <DEDUP_REMOVED lines=8> */
[----:B------:R-:W2:Y:S01]  /*21d0*/  ATOMG.E.CAS.STRONG.GPU PT, R6, [R6+0x4], R8, R9 ;  /* 0x00000408060673a9 */ /* 0x000ea200001ee109 */
[----:B------:R-:W-:Y:S02]  /*21e0*/  MOV R2, R4 ;  /* 0x0000000400027202 */ /* 0x000fe40000000f00 */
[----:B--2---:R-:W-:-:S13]  /*21f0*/  ISETP.NE.AND P1, PT, R6, 0x1, PT ;  /* 0x000000010600780c */ /* 0x004fda0003f25270 */
[----:B------:R-:W-:Y:S05]  /*2200*/  @!P1 BRA `(.L_x_48) ;  /* 0xfffffffc00d09947 */ /* 0x000fea000383ffff */
.L_x_47:
[----:B------:R-:W-:Y:S01]  /*2210*/  IMAD.U32 R6, RZ, RZ, UR4 ;  /* 0x00000004ff067e24 */ /* 0x000fe2000f8e00ff */
[----:B------:R-:W-:Y:S01]  /*2220*/  MOV R8, RZ ;  /* 0x000000ff00087202 */ /* 0x000fe20000000f00 */
[----:B------:R-:W-:Y:S02]  /*2230*/  IMAD.U32 R7, RZ, RZ, UR5 ;  /* 0x00000005ff077e24 */ /* 0x000fe4000f8e00ff */
[----:B------:R-:W-:-:S05]  /*2240*/  IMAD.MOV.U32 R9, RZ, RZ, 0x1 ;  /* 0x00000001ff097424 */ /* 0x000fca00078e00ff */
[----:B------:R-:W2:Y:S02]  /*2250*/  ATOMG.E.CAS.STRONG.GPU PT, R6, [R6+-0x4], R8, R9 ;  /* 0xfffffc08060673a9 */ /* 0x000ea400001ee109 */
[----:B--2---:R-:W-:-:S13]  /*2260*/  ISETP.NE.AND P1, PT, R6, 0x1, PT ;  /* 0x000000010600780c */ /* 0x004fda0003f25270 */
[----:B------:R-:W-:Y:S05]  /*2270*/  @P1 BRA `(.L_x_49) ;  /* 0x0000000000301947 */ /* 0x000fea0003800000 */
[----:B------:R-:W-:-:S07]  /*2280*/  IMAD.MOV.U32 R9, RZ, RZ, 0x1 ;  /* 0x00000001ff097424 */ /* 0x000fce00078e00ff */
.L_x_50:
[C---:B------:R-:W-:Y:S01]  /*2290*/  ISETP.GT.AND P1, PT, R2.reuse, 0xffff, PT ;  /* 0x0000ffff0200780c */ /* 0x040fe20003f24270 */
[----:B------:R-:W-:Y:S05]  /*22a0*/  YIELD ;  /* 0x0000000000007946 */ /* 0x000fea0003800000 */
[----:B------:R-:W-:-:S07]  /*22b0*/  IADD3 R4, PT, PT, R2, 0x1, RZ ;  /* 0x0000000102047810 */ /* 0x000fce0007ffe0ff */
[----:B------:R-:W-:Y:S05]  /*22c0*/  @P1 BRA `(.L_x_5) ;  /* 0x0000002800501947 */ /* 0x000fea0003800000 */
[----:B------:R-:W-:Y:S02]  /*22d0*/  HFMA2 R8, -RZ, RZ, 0, 0 ;  /* 0x00000000ff087431 */ /* 0x000fe400000001ff */
[----:B------:R-:W-:Y:S02]  /*22e0*/  IMAD.U32 R6, RZ, RZ, UR4 ;  /* 0x00000004ff067e24 */ /* 0x000fe4000f8e00ff */
[----:B------:R-:W-:-:S05]  /*22f0*/  IMAD.U32 R7, RZ, RZ, UR5 ;  /* 0x00000005ff077e24 */ /* 0x000fca000f8e00ff */
[----:B------:R-:W2:Y:S01]  /*2300*/  ATOMG.E.CAS.STRONG.GPU PT, R6, [R6+-0x4], R8, R9 ;  /* 0xfffffc08060673a9 */ /* 0x000ea200001ee109 */
[----:B------:R-:W-:Y:S01]  /*2310*/  IMAD.MOV.U32 R2, RZ, RZ, R4 ;  /* 0x000000ffff027224 */ /* 0x000fe200078e0004 */
[----:B--2---:R-:W-:-:S13]  /*2320*/  ISETP.NE.AND P1, PT, R6, 0x1, PT ;  /* 0x000000010600780c */ /* 0x004fda0003f25270 */
[----:B------:R-:W-:Y:S05]  /*2330*/  @!P1 BRA `(.L_x_50) ;  /* 0xfffffffc00d49947 */ /* 0x000fea000383ffff */
.L_x_49:
[----:B------:R-:W0:Y:S01]  /*2340*/  LDC.64 R4, c[0x0][0x380] ;  /* 0x0000e000ff047b82 */ /* 0x000e220000000a00 */
[----:B------:R-:W-:Y:S01]  /*2350*/  MOV R7, UR27 ;  /* 0x0000001b00077c02 */ /* 0x000fe20008000f00 */
[----:B------:R-:W-:Y:S02]  /*2360*/  IMAD.U32 R10, RZ, RZ, UR24 ;  /* 0x00000018ff0a7e24 */ /* 0x000fe4000f8e00ff */
[----:B------:R-:W-:Y:S02]  /*2370*/  IMAD.U32 R6, RZ, RZ, UR26 ;  /* 0x0000001aff067e24 */ /* 0x000fe4000f8e00ff */
[----:B------:R-:W-:Y:S01]  /*2380*/  IMAD.U32 R11, RZ, RZ, UR25 ;  /* 0x00000019ff0b7e24 */ /* 0x000fe2000f8e00ff */
[----:B------:R-:W-:Y:S01]  /*2390*/  MOV R12, UR6 ;  /* 0x00000006000c7c02 */ /* 0x000fe20008000f00 */
[----:B------:R-:W-:Y:S01]  /*23a0*/  IMAD.U32 R13, RZ, RZ, UR7 ;  /* 0x00000007ff0d7e24 */ /* 0x000fe2000f8e00ff */
[----:B------:R-:W2:Y:S01]  /*23b0*/  LDG.E R7, desc[UR28][R6.64] ;  /* 0x0000001c06077981 */ /* 0x000ea2000c1e1900 */
[----:B------:R-:W-:-:S03]  /*23c0*/  IMAD.U32 R8, RZ, RZ, UR24 ;  /* 0x00000018ff087e24 */ /* 0x000fc6000f8e00ff */
[----:B------:R-:W2:Y:S01]  /*23d0*/  LDG.E R10, desc[UR28][R10.64+0x4] ;  /* 0x0000041c0a0a7981 */ /* 0x000ea2000c1e1900 */
[----:B------:R-:W-:-:S03]  /*23e0*/  MOV R9, UR25 ;  /* 0x0000001900097c02 */ /* 0x000fc60008000f00 */
[----:B------:R1:W3:Y:S04]  /*23f0*/  LDG.E R13, desc[UR28][R12.64+-0x4] ;  /* 0xfffffc1c0c0d7981 */ /* 0x0002e8000c1e1900 */
[----:B------:R4:W3:Y:S04]  /*2400*/  LDG.E R8, desc[UR28][R8.64] ;  /* 0x0000001c08087981 */ /* 0x0008e8000c1e1900 */
[----:B0-----:R-:W2:Y:S01]  /*2410*/  LDG.E R4, desc[UR28][R4.64] ;  /* 0x0000001c04047981 */ /* 0x001ea2000c1e1900 */
[----:B-1----:R-:W-:Y:S01]  /*2420*/  IMAD.U32 R12, RZ, RZ, UR16 ;  /* 0x00000010ff0c7e24 */ /* 0x002fe2000f8e00ff */
[----:B------:R-:W-:Y:S01]  /*2430*/  MOV R17, UR5 ;  /* 0x0000000500117c02 */ /* 0x000fe20008000f00 */
[----:B------:R-:W-:-:S02]  /*2440*/  IMAD.U32 R16, RZ, RZ, UR4 ;  /* 0x00000004ff107e24 */ /* 0x000fc4000f8e00ff */
[----:B----4-:R-:W-:Y:S01]  /*2450*/  IMAD.U32 R9, RZ, RZ, UR21 ;  /* 0x00000015ff097e24 */ /* 0x010fe2000f8e00ff */
[----:B--2---:R-:W-:-:S05]  /*2460*/  IADD3 R14, PT, PT, R10, R7, R4 ;  /* 0x000000070a0e7210 */ /* 0x004fca0007ffe004 */
[----:B---3--:R-:W-:-:S04]  /*2470*/  IMAD.IADD R15, R14, 0x1, R13 ;  /* 0x000000010e0f7824 */ /* 0x008fc800078e020d */
[----:B------:R-:W-:Y:S01]  /*2480*/  IMAD R15, R8, R15, RZ ;  /* 0x0000000f080f7224 */ /* 0x000fe200078e02ff */
[----:B------:R-:W0:Y:S03]  /*2490*/  LDC.64 R6, c[0x0][0x388] ;  /* 0x0000e200ff067b82 */ /* 0x000e260000000a00 */
[----:B------:R-:W-:-:S05]  /*24a0*/  IMAD.SHL.U32 R15, R15, 0x2, RZ ;  /* 0x000000020f0f7824 */ /* 0x000fca00078e00ff */
[----:B------:R-:W-:Y:S02]  /*24b0*/  ISETP.GT.AND P1, PT, R15, -0x1, PT ;  /* 0xffffffff0f00780c */ /* 0x000fe40003f24270 */
[----:B------:R-:W-:Y:S02]  /*24c0*/  MOV R10, UR24 ;  /* 0x00000018000a7c02 */ /* 0x000fe40008000f00 */
[----:B------:R-:W-:Y:S01]  /*24d0*/  MOV R13, UR17 ;  /* 0x00000011000d7c02 */ /* 0x000fe20008000f00 */
[----:B------:R-:W-:Y:S01]  /*24e0*/  IMAD.U32 R15, RZ, RZ, UR21 ;  /* 0x00000015ff0f7e24 */ /* 0x000fe2000f8e00ff */
[----:B------:R-:W-:-:S07]  /*24f0*/  MOV R14, UR20 ;  /* 0x00000014000e7c02 */ /* 0x000fce0008000f00 */
        /* <DEDUP_REMOVED lines=8> */
[----:B------:R-:W-:Y:S01]  /*2580*/  IMAD.MOV.U32 R4, RZ, RZ, R2 ;  /* 0x000000ffff047224 */ /* 0x000fe200078e0002 */
[----:B------:R-:W-:Y:S01]  /*2590*/  PRMT R5, RZ, 0x7610, R5 ;  /* 0x00007610ff057816 */ /* 0x000fe20000000005 */
[----:B------:R-:W-:Y:S06]  /*25a0*/  BRA `(.L_x_5) ;  /* 0x0000002400987947 */ /* 0x000fec0003800000 */
.L_x_40:
[----:B------:R-:W-:-:S13]  /*25b0*/  ISETP.NE.AND P1, PT, R6, UR10, PT ;  /* 0x0000000a06007c0c */ /* 0x000fda000bf25270 */
[----:B------:R-:W-:Y:S05]  /*25c0*/  @!P1 BRA `(.L_x_51) ;  /* 0x0000000400c49947 */ /* 0x000fea0003800000 */
[----:B------:R-:W0:Y:S01]  /*25d0*/  LDC.64 R10, c[0x0][0x388] ;  /* 0x0000e200ff0a7b82 */ /* 0x000e220000000a00 */
[----:B------:R-:W-:Y:S01]  /*25e0*/  MOV R4, RZ ;  /* 0x000000ff00047202 */ /* 0x000fe20000000f00 */
[----:B------:R-:W-:Y:S02]  /*25f0*/  IMAD.MOV.U32 R5, RZ, RZ, 0x1 ;  /* 0x00000001ff057424 */ /* 0x000fe400078e00ff */
[----:B0-----:R-:W-:-:S05]  /*2600*/  IMAD.WIDE R10, R6, 0x4, R10 ;  /* 0x00000004060a7825 */ /* 0x001fca00078e020a */
[----:B------:R-:W2:Y:S02]  /*2610*/  ATOMG.E.CAS.STRONG.GPU PT, R4, [R10], R4, R5 ;  /* 0x000000040a0473a9 */ /* 0x000ea400001ee105 */
[----:B--2---:R-:W-:-:S13]  /*2620*/  ISETP.NE.AND P1, PT, R4, 0x1, PT ;  /* 0x000000010400780c */ /* 0x004fda0003f25270 */
[----:B------:R-:W-:Y:S05]  /*2630*/  @P1 BRA `(.L_x_52) ;  /* 0x0000000000301947 */ /* 0x000fea0003800000 */
[----:B------:R-:W-:-:S05]  /*2640*/  VIMNMX R7, PT, PT, R2, 0x10000, !PT ;  /* 0x0001000002077848 */ /* 0x000fca0007fe0100 */
[----:B------:R-:W-:-:S07]  /*2650*/  VIADD R4, R7, 0x1 ;  /* 0x0000000107047836 */ /* 0x000fce0000000000 */
.L_x_53:
[----:B------:R-:W-:Y:S01]  /*2660*/  ISETP.NE.AND P1, PT, R2, R7, PT ;  /* 0x000000070200720c */ /* 0x000fe20003f25270 */
[----:B------:R-:W-:Y:S05]  /*2670*/  YIELD ;  /* 0x0000000000007946 */ /* 0x000fea0003800000 */
[----:B------:R-:W-:-:S07]  /*2680*/  IMAD.MOV.U32 R5, RZ, RZ, 0x1 ;  /* 0x00000001ff057424 */ /* 0x000fce00078e00ff */
[----:B------:R-:W-:Y:S05]  /*2690*/  @!P1 BRA `(.L_x_5) ;  /* 0x00000024005c9947 */ /* 0x000fea0003800000 */
[----:B------:R-:W-:Y:S02]  /*26a0*/  HFMA2 R12, -RZ, RZ, 0, 0 ;  /* 0x00000000ff0c7431 */ /* 0x000fe400000001ff */
[----:B------:R-:W-:-:S05]  /*26b0*/  IMAD.MOV.U32 R13, RZ, RZ, 0x1 ;  /* 0x00000001ff0d7424 */ /* 0x000fca00078e00ff */
[----:B------:R-:W2:Y:S01]  /*26c0*/  ATOMG.E.CAS.STRONG.GPU PT, R5, [R10], R12, R13 ;  /* 0x0000000c0a0573a9 */ /* 0x000ea200001ee10d */
[----:B------:R-:W-:Y:S01]  /*26d0*/  VIADD R2, R2, 0x1 ;  /* 0x0000000102027836 */ /* 0x000fe20000000000 */
[----:B--2---:R-:W-:-:S13]  /*26e0*/  ISETP.NE.AND P1, PT, R5, 0x1, PT ;  /* 0x000000010500780c */ /* 0x004fda0003f25270 */
[----:B------:R-:W-:Y:S05]  /*26f0*/  @!P1 BRA `(.L_x_53) ;  /* 0xfffffffc00d89947 */ /* 0x000fea000383ffff */
.L_x_52:
[----:B------:R-:W-:Y:S01]  /*2700*/  LOP3.LUT P1, RZ, R8, 0xff, RZ, 0xc0, !PT ;  /* 0x000000ff08ff7812 */ /* 0x000fe2000782c0ff */
[----:B------:R-:W-:Y:S01]  /*2710*/  IMAD.MOV.U32 R4, RZ, RZ, R2 ;  /* 0x000000ffff047224 */ /* 0x000fe200078e0002 */
[----:B------:R-:W-:-:S11]  /*2720*/  MOV R5, 0x1 ;  /* 0x0000000100057802 */ /* 0x000fd60000000f00 */
[----:B------:R-:W-:Y:S05]  /*2730*/  @P1 BRA `(.L_x_5) ;  /* 0x0000002400341947 */ /* 0x000fea0003800000 */
[----:B------:R-:W-:Y:S01]  /*2740*/  IMAD.U32 R9, RZ, RZ, UR12 ;  /* 0x0000000cff097e24 */ /* 0x000fe2000f8e00ff */
[----:B------:R-:W-:Y:S01]  /*2750*/  MOV R12, RZ ;  /* 0x000000ff000c7202 */ /* 0x000fe20000000f00 */
[----:B------:R-:W-:Y:S02]  /*2760*/  IMAD.MOV.U32 R13, RZ, RZ, 0x1 ;  /* 0x00000001ff0d7424 */ /* 0x000fe400078e00ff */
[----:B------:R-:W-:-:S05]  /*2770*/  IMAD.WIDE R8, R9, 0x4, R10 ;  /* 0x0000000409087825 */ /* 0x000fca00078e020a */
[----:B------:R-:W2:Y:S02]  /*2780*/  ATOMG.E.CAS.STRONG.GPU PT, R4, [R8], R12, R13 ;  /* 0x0000000c080473a9 */ /* 0x000ea400001ee10d */
[----:B--2---:R-:W-:-:S13]  /*2790*/  ISETP.NE.AND P1, PT, R4, 0x1, PT ;  /* 0x000000010400780c */ /* 0x004fda0003f25270 */
[----:B------:R-:W-:Y:S05]  /*27a0*/  @P1 BRA `(.L_x_54) ;  /* 0x0000000000281947 */ /* 0x000fea0003800000 */
.L_x_55:
[C---:B------:R-:W-:Y:S01]  /*27b0*/  ISETP.GT.AND P1, PT, R2.reuse, 0xffff, PT ;  /* 0x0000ffff0200780c */ /* 0x040fe20003f24270 */
[----:B------:R-:W-:Y:S05]  /*27c0*/  YIELD ;  /* 0x0000000000007946 */ /* 0x000fea0003800000 */
[----:B------:R-:W-:-:S07]  /*27d0*/  VIADD R4, R2, 0x1 ;  /* 0x0000000102047836 */ /* 0x000fce0000000000 */
[----:B------:R-:W-:Y:S05]  /*27e0*/  @P1 BRA `(.L_x_5) ;  /* 0x0000002400081947 */ /* 0x000fea0003800000 */
[----:B------:R-:W-:Y:S02]  /*27f0*/  HFMA2 R12, -RZ, RZ, 0, 0 ;  /* 0x00000000ff0c7431 */ /* 0x000fe400000001ff */
[----:B------:R-:W-:-:S05]  /*2800*/  IMAD.MOV.U32 R13, RZ, RZ, 0x1 ;  /* 0x00000001ff0d7424 */ /* 0x000fca00078e00ff */
[----:B------:R-:W2:Y:S02]  /*2810*/  ATOMG.E.CAS.STRONG.GPU PT, R2, [R8], R12, R13 ;  /* 0x0000000c080273a9 */ /* 0x000ea400001ee10d */
[----:B--2---:R-:W-:Y:S01]  /*2820*/  ISETP.NE.AND P1, PT, R2, 0x1, PT ;  /* 0x000000010200780c */ /* 0x004fe20003f25270 */
[----:B------:R-:W-:-:S12]  /*2830*/  IMAD.MOV.U32 R2, RZ, RZ, R4 ;  /* 0x000000ffff027224 */ /* 0x000fd800078e0004 */
[----:B------:R-:W-:Y:S05]  /*2840*/  @!P1 BRA `(.L_x_55) ;  /* 0xfffffffc00d89947 */ /* 0x000fea000383ffff */
.L_x_54:
[----:B------:R-:W0:Y:S01]  /*2850*/  LDC R13, c[0x0][0x3a4] ;  /* 0x0000e900ff0d7b82 */ /* 0x000e220000000800 */
[----:B------:R-:W-:Y:S01]  /*2860*/  MOV R14, RZ ;  /* 0x000000ff000e7202 */ /* 0x000fe20000000f00 */
[----:B------:R-:W-:Y:S02]  /*2870*/  IMAD.MOV.U32 R15, RZ, RZ, 0x1 ;  /* 0x00000001ff0f7424 */ /* 0x000fe400078e00ff */
[----:B0-----:R-:W-:-:S05]  /*2880*/  IMAD.WIDE R12, R13, 0x4, R8 ;  /* 0x000000040d0c7825 */ /* 0x001fca00078e0208 */
[----:B------:R-:W2:Y:S02]  /*2890*/  ATOMG.E.CAS.STRONG.GPU PT, R4, [R12+-0x4], R14, R15 ;  /* 0xfffffc0e0c0473a9 */ /* 0x000ea400001ee10f */
[----:B--2---:R-:W-:-:S13]  /*28a0*/  ISETP.NE.AND P1, PT, R4, 0x1, PT ;  /* 0x000000010400780c */ /* 0x004fda0003f25270 */
[----:B------:R-:W-:Y:S05]  /*28b0*/  @P1 BRA `(.L_x_56) ;  /* 0x0000000000281947 */ /* 0x000fea0003800000 */
.L_x_57:
[C---:B------:R-:W-:Y:S01]  /*28c0*/  ISETP.GT.AND P1, PT, R2.reuse, 0xffff, PT ;  /* 0x0000ffff0200780c */ /* 0x040fe20003f24270 */
[----:B------:R-:W-:Y:S05]  /*28d0*/  YIELD ;  /* 0x0000000000007946 */ /* 0x000fea0003800000 */
[----:B------:R-:W-:-:S07]  /*28e0*/  VIADD R4, R2, 0x1 ;  /* 0x0000000102047836 */ /* 0x000fce0000000000 */
[----:B------:R-:W-:Y:S05]  /*28f0*/  @P1 BRA `(.L_x_5) ;  /* 0x0000002000c41947 */ /* 0x000fea0003800000 */
[----:B------:R-:W-:Y:S01]  /*2900*/  MOV R14, RZ ;  /* 0x000000ff000e7202 */ /* 0x000fe20000000f00 */
[----:B------:R-:W-:-:S05]  /*2910*/  IMAD.MOV.U32 R15, RZ, RZ, 0x1 ;  /* 0x00000001ff0f7424 */ /* 0x000fca00078e00ff */
[----:B------:R-:W2:Y:S02]  /*2920*/  ATOMG.E.CAS.STRONG.GPU PT, R2, [R12+-0x4], R14, R15 ;  /* 0xfffffc0e0c0273a9 */ /* 0x000ea400001ee10f */
[----:B--2---:R-:W-:Y:S01]  /*2930*/  ISETP.NE.AND P1, PT, R2, 0x1, PT ;  /* 0x000000010200780c */ /* 0x004fe20003f25270 */
[----:B------:R-:W-:-:S12]  /*2940*/  IMAD.MOV.U32 R2, RZ, RZ, R4 ;  /* 0x000000ffff027224 */ /* 0x000fd800078e0004 */
[----:B------:R-:W-:Y:S05]  /*2950*/  @!P1 BRA `(.L_x_57) ;  /* 0xfffffffc00d89947 */ /* 0x000fea000383ffff */
.L_x_56:
[----:B------:R-:W-:Y:S02]  /*2960*/  HFMA2 R14, -RZ, RZ, 0, 0 ;  /* 0x00000000ff0e7431 */ /* 0x000fe400000001ff */
[----:B------:R-:W-:-:S05]  /*2970*/  IMAD.MOV.U32 R15, RZ, RZ, 0x1 ;  /* 0x00000001ff0f7424 */ /* 0x000fca00078e00ff */
[----:B------:R-:W2:Y:S02]  /*2980*/  ATOMG.E.CAS.STRONG.GPU PT, R4, [R12], R14, R15 ;  /* 0x0000000e0c0473a9 */ /* 0x000ea400001ee10f */
[----:B--2---:R-:W-:-:S13]  /*2990*/  ISETP.NE.AND P1, PT, R4, 0x1, PT ;  /* 0x000000010400780c */ /* 0x004fda0003f25270 */
[----:B------:R-:W-:Y:S05]  /*29a0*/  @P1 BRA `(.L_x_58) ;  /* 0x0000000000281947 */ /* 0x000fea0003800000 */
.L_x_59:
[C---:B------:R-:W-:Y:S01]  /*29b0*/  ISETP.GT.AND P1, PT, R2.reuse, 0xffff, PT ;  /* 0x0000ffff0200780c */ /* 0x040fe20003f24270 */
[----:B------:R-:W-:Y:S05]  /*29c0*/  YIELD ;  /* 0x0000000000007946 */ /* 0x000fea0003800000 */
[----:B------:R-:W-:-:S07]  /*29d0*/  VIADD R4, R2, 0x1 ;  /* 0x0000000102047836 */ /* 0x000fce0000000000 */
[----:B------:R-:W-:Y:S05]  /*29e0*/  @P1 BRA `(.L_x_5) ;  /* 0x0000002000881947 */ /* 0x000fea0003800000 */
[----:B------:R-:W-:Y:S01]  /*29f0*/  MOV R14, RZ ;  /* 0x000000ff000e7202 */ /* 0x000fe20000000f00 */
[----:B------:R-:W-:-:S05]  /*2a00*/  IMAD.MOV.U32 R15, RZ, RZ, 0x1 ;  /* 0x00000001ff0f7424 */ /* 0x000fca00078e00ff */
[----:B------:R-:W2:Y:S02]  /*2a10*/  ATOMG.E.CAS.STRONG.GPU PT, R2, [R12], R14, R15 ;  /* 0x0000000e0c0273a9 */ /* 0x000ea400001ee10f */
[----:B--2---:R-:W-:Y:S01]  /*2a20*/  ISETP.NE.AND P1, PT, R2, 0x1, PT ;  /* 0x000000010200780c */ /* 0x004fe20003f25270 */
[----:B------:R-:W-:-:S12]  /*2a30*/  IMAD.MOV.U32 R2, RZ, RZ, R4 ;  /* 0x000000ffff027224 */ /* 0x000fd800078e0004 */
[----:B------:R-:W-:Y:S05]  /*2a40*/  @!P1 BRA `(.L_x_59) ;  /* 0xfffffffc00d89947 */ /* 0x000fea000383ffff */
.L_x_58:
[----:B------:R-:W-:Y:S01]  /*2a50*/  MOV R14, RZ ;  /* 0x000000ff000e7202 */ /* 0x000fe20000000f00 */
[----:B------:R-:W-:-:S05]  /*2a60*/  IMAD.MOV.U32 R15, RZ, RZ, 0x1 ;  /* 0x00000001ff0f7424 */ /* 0x000fca00078e00ff */
[----:B------:R-:W2:Y:S02]  /*2a70*/  ATOMG.E.CAS.STRONG.GPU PT, R4, [R12+0x4], R14, R15 ;  /* 0x0000040e0c0473a9 */ /* 0x000ea400001ee10f */
[----:B--2---:R-:W-:-:S13]  /*2a80*/  ISETP.NE.AND P1, PT, R4, 0x1, PT ;  /* 0x000000010400780c */ /* 0x004fda0003f25270 */
[----:B------:R-:W-:Y:S05]  /*2a90*/  @P1 BRA `(.L_x_60) ;  /* 0x0000000000281947 */ /* 0x000fea0003800000 */
[----:B------:R-:W-:-:S07]  /*2aa0*/  IMAD.MOV.U32 R15, RZ, RZ, 0x1 ;  /* 0x00000001ff0f7424 */ /* 0x000fce00078e00ff */
.L_x_61:
[C---:B------:R-:W-:Y:S01]  /*2ab0*/  ISETP.GT.AND P1, PT, R2.reuse, 0xffff, PT ;  /* 0x0000ffff0200780c */ /* 0x040fe20003f24270 */
[----:B------:R-:W-:Y:S05]  /*2ac0*/  YIELD ;  /* 0x0000000000007946 */ /* 0x000fea0003800000 */
[----:B------:R-:W-:-:S07]  /*2ad0*/  IADD3 R4, PT, PT, R2, 0x1, RZ ;  /* 0x0000000102047810 */ /* 0x000fce0007ffe0ff */
[----:B------:R-:W-:Y:S05]  /*2ae0*/  @P1 BRA `(.L_x_5) ;  /* 0x0000002000481947 */ /* 0x000fea0003800000 */
[----:B------:R-:W-:-:S05]  /*2af0*/  IMAD.MOV.U32 R14, RZ, RZ, RZ ;  /* 0x000000ffff0e7224 */ /* 0x000fca00078e00ff */
[----:B------:R-:W2:Y:S02]  /*2b00*/  ATOMG.E.CAS.STRONG.GPU PT, R2, [R12+0x4], R14, R15 ;  /* 0x0000040e0c0273a9 */ /* 0x000ea400001ee10f */
[----:B--2---:R-:W-:Y:S01]  /*2b10*/  ISETP.NE.AND P1, PT, R2, 0x1, PT ;  /* 0x000000010200780c */ /* 0x004fe20003f25270 */
[----:B------:R-:W-:-:S12]  /*2b20*/  IMAD.MOV.U32 R2, RZ, RZ, R4 ;  /* 0x000000ffff027224 */ /* 0x000fd800078e0004 */
[----:B------:R-:W-:Y:S05]  /*2b30*/  @!P1 BRA `(.L_x_61) ;  /* 0xfffffffc00dc9947 */ /* 0x000fea000383ffff */
.L_x_60:
[----:B------:R-:W0:Y:S01]  /*2b40*/  LDC.64 R4, c[0x0][0x380] ;  /* 0x0000e000ff047b82 */ /* 0x000e220000000a00 */
[----:B------:R-:W-:Y:S02]  /*2b50*/  HFMA2 R7, -RZ, RZ, 0, 2.384185791015625e-07 ;  /* 0x00000004ff077431 */ /* 0x000fe400000001ff */
[----:B0-----:R-:W-:-:S04]  /*2b60*/  IMAD.WIDE R14, R6, 0x4, R4 ;  /* 0x00000004060e7825 */ /* 0x001fc800078e0204 */
[----:B------:R-:W-:Y:S02]  /*2b70*/  IMAD.U32 R5, RZ, RZ, UR12 ;  /* 0x0000000cff057e24 */ /* 0x000fe4000f8e00ff */
[----:B------:R-:W-:-:S04]  /*2b80*/  IMAD.WIDE R6, R6, R7, UR24 ;  /* 0x0000001806067e25 */ /* 0x000fc8000f8e0207 */
[----:B------:R-:W-:Y:S01]  /*2b90*/  IMAD.WIDE R4, R5, 0x4, R14 ;  /* 0x0000000405047825 */ /* 0x000fe200078e020e */
[----:B------:R-:W2:Y:S04]  /*2ba0*/  LDG.E R16, desc[UR28][R6.64+-0x4] ;  /* 0xfffffc1c06107981 */ /* 0x000ea8000c1e1900 */
[----:B------:R-:W2:Y:S04]  /*2bb0*/  LDG.E R14, desc[UR28][R14.64] ;  /* 0x0000001c0e0e7981 */ /* 0x000ea8000c1e1900 */
[----:B------:R-:W2:Y:S04]  /*2bc0*/  LDG.E R5, desc[UR28][R4.64] ;  /* 0x0000001c04057981 */ /* 0x000ea8000c1e1900 */
[----:B------:R-:W3:Y:S04]  /*2bd0*/  LDG.E R17, desc[UR28][R6.64+0x4] ;  /* 0x0000041c06117981 */ /* 0x000ee8000c1e1900 */
[----:B------:R-:W4:Y:S01]  /*2be0*/  LDG.E R19, desc[UR28][R6.64] ;  /* 0x0000001c06137981 */ /* 0x000f22000c1e1900 */
[----:B--2---:R-:W-:-:S05]  /*2bf0*/  IADD3 R16, PT, PT, R16, R5, R14 ;  /* 0x0000000510107210 */ /* 0x004fca0007ffe00e */
[----:B---3--:R-:W-:-:S04]  /*2c00*/  IMAD.IADD R16, R16, 0x1, R17 ;  /* 0x0000000110107824 */ /* 0x008fc800078e0211 */
[----:B----4-:R-:W-:-:S05]  /*2c10*/  IMAD R16, R19, R16, RZ ;  /* 0x0000001013107224 */ /* 0x010fca00078e02ff */
[----:B------:R-:W-:-:S04]  /*2c20*/  SHF.L.U32 R16, R16, 0x1, RZ ;  /* 0x0000000110107819 */ /* 0x000fc800000006ff */
[----:B------:R-:W-:-:S13]  /*2c30*/  ISETP.GT.AND P1, PT, R16, -0x1, PT ;  /* 0xffffffff1000780c */ /* 0x000fda0003f24270 */
[----:B------:R-:W-:-:S05]  /*2c40*/  @!P1 IMAD.MOV R17, RZ, RZ, -R19 ;  /* 0x000000ffff119224 */ /* 0x000fca00078e0a13 */
        /* <DEDUP_REMOVED lines=9> */
.L_x_51:
[----:B------:R-:W-:Y:S01]  /*2ce0*/  MOV R4, UR18 ;  /* 0x0000001200047c02 */ /* 0x000fe20008000f00 */
[----:B------:R-:W-:Y:S01]  /*2cf0*/  IMAD.U32 R5, RZ, RZ, UR19 ;  /* 0x00000013ff057e24 */ /* 0x000fe2000f8e00ff */
[----:B------:R-:W-:Y:S01]  /*2d00*/  MOV R6, RZ ;  /* 0x000000ff00067202 */ /* 0x000fe20000000f00 */
[----:B------:R-:W-:-:S05]  /*2d10*/  IMAD.MOV.U32 R7, RZ, RZ, 0x1 ;  /* 0x00000001ff077424 */ /* 0x000fca00078e00ff */
[----:B------:R-:W2:Y:S02]  /*2d20*/  ATOMG.E.CAS.STRONG.GPU PT, R4, [R4+-0x4], R6, R7 ;  /* 0xfffffc06040473a9 */ /* 0x000ea400001ee107 */
[----:B--2---:R-:W-:-:S13]  /*2d30*/  ISETP.NE.AND P1, PT, R4, 0x1, PT ;  /* 0x000000010400780c */ /* 0x004fda0003f25270 */
[----:B------:R-:W-:Y:S05]  /*2d40*/  @P1 BRA `(.L_x_62) ;  /* 0x0000000000381947 */ /* 0x000fea0003800000 */
[----:B------:R-:W-:-:S05]  /*2d50*/  VIMNMX R9, PT, PT, R2, 0x10000, !PT ;  /* 0x0001000002097848 */ /* 0x000fca0007fe0100 */
[----:B------:R-:W-:-:S07]  /*2d60*/  VIADD R4, R9, 0x1 ;  /* 0x0000000109047836 */ /* 0x000fce0000000000 */
.L_x_63:
[----:B------:R-:W-:Y:S01]  /*2d70*/  ISETP.NE.AND P1, PT, R2, R9, PT ;  /* 0x000000090200720c */ /* 0x000fe20003f25270 */
[----:B------:R-:W-:Y:S05]  /*2d80*/  YIELD ;  /* 0x0000000000007946 */ /* 0x000fea0003800000 */
[----:B------:R-:W-:-:S07]  /*2d90*/  IMAD.MOV.U32 R5, RZ, RZ, 0x1 ;  /* 0x00000001ff057424 */ /* 0x000fce00078e00ff */
[----:B------:R-:W-:Y:S05]  /*2da0*/  @!P1 BRA `(.L_x_5) ;  /* 0x0000001c00989947 */ /* 0x000fea0003800000 */
[----:B------:R-:W-:Y:S01]  /*2db0*/  HFMA2 R11, -RZ, RZ, 0, 5.9604644775390625e-08 ;  /* 0x00000001ff0b7431 */ /* 0x000fe200000001ff */
[----:B------:R-:W-:Y:S01]  /*2dc0*/  MOV R6, UR18 ;  /* 0x0000001200067c02 */ /* 0x000fe20008000f00 */
[----:B------:R-:W-:Y:S02]  /*2dd0*/  IMAD.U32 R7, RZ, RZ, UR19 ;  /* 0x00000013ff077e24 */ /* 0x000fe4000f8e00ff */
[----:B------:R-:W-:-:S05]  /*2de0*/  IMAD.MOV.U32 R10, RZ, RZ, RZ ;  /* 0x000000ffff0a7224 */ /* 0x000fca00078e00ff */
[----:B------:R-:W2:Y:S01]  /*2df0*/  ATOMG.E.CAS.STRONG.GPU PT, R6, [R6+-0x4], R10, R11 ;  /* 0xfffffc0a060673a9 */ /* 0x000ea200001ee10b */
[----:B------:R-:W-:Y:S01]  /*2e00*/  VIADD R2, R2, 0x1 ;  /* 0x0000000102027836 */ /* 0x000fe20000000000 */
[----:B--2---:R-:W-:-:S13]  /*2e10*/  ISETP.NE.AND P1, PT, R6, 0x1, PT ;  /* 0x000000010600780c */ /* 0x004fda0003f25270 */
[----:B------:R-:W-:Y:S05]  /*2e20*/  @!P1 BRA `(.L_x_63) ;  /* 0xfffffffc00d09947 */ /* 0x000fea000383ffff */
.L_x_62:
        /* <DEDUP_REMOVED lines=8> */
[----:B------:R-:W2:Y:S02]  /*2eb0*/  ATOMG.E.CAS.STRONG.GPU PT, R6, [R6+-0x4], R8, R9 ;  /* 0xfffffc08060673a9 */ /* 0x000ea400001ee109 */
[----:B--2---:R-:W-:-:S13]  /*2ec0*/  ISETP.NE.AND P1, PT, R6, 0x1, PT ;  /* 0x000000010600780c */ /* 0x004fda0003f25270 */
[----:B------:R-:W-:Y:S05]  /*2ed0*/  @P1 BRA `(.L_x_64) ;  /* 0x0000000000301947 */ /* 0x000fea0003800000 */
.L_x_65:
        /* <DEDUP_REMOVED lines=8> */
[----:B------:R-:W2:Y:S01]  /*2f60*/  ATOMG.E.CAS.STRONG.GPU PT, R6, [R6+-0x4], R8, R9 ;  /* 0xfffffc08060673a9 */ /* 0x000ea200001ee109 */
[----:B------:R-:W-:Y:S01]  /*2f70*/  IMAD.MOV.U32 R2, RZ, RZ, R4 ;  /* 0x000000ffff027224 */ /* 0x000fe200078e0004 */
[----:B--2---:R-:W-:-:S13]  /*2f80*/  ISETP.NE.AND P1, PT, R6, 0x1, PT ;  /* 0x000000010600780c */ /* 0x004fda0003f25270 */
[----:B------:R-:W-:Y:S05]  /*2f90*/  @!P1 BRA `(.L_x_65) ;  /* 0xfffffffc00d09947 */ /* 0x000fea000383ffff */
.L_x_64:
[----:B------:R-:W-:Y:S01]  /*2fa0*/  IMAD.U32 R6, RZ, RZ, UR20 ;  /* 0x00000014ff067e24 */ /* 0x000fe2000f8e00ff */
[----:B------:R-:W-:Y:S01]  /*2fb0*/  MOV R7, UR21 ;  /* 0x0000001500077c02 */ /* 0x000fe20008000f00 */
[----:B------:R-:W-:Y:S02]  /*2fc0*/  IMAD.MOV.U32 R8, RZ, RZ, RZ ;  /* 0x000000ffff087224 */ /* 0x000fe400078e00ff */
[----:B------:R-:W-:-:S05]  /*2fd0*/  IMAD.MOV.U32 R9, RZ, RZ, 0x1 ;  /* 0x00000001ff097424 */ /* 0x000fca00078e00ff */
[----:B------:R-:W2:Y:S02]  /*2fe0*/  ATOMG.E.CAS.STRONG.GPU PT, R6, [R6], R8, R9 ;  /* 0x00000008060673a9 */ /* 0x000ea400001ee109 */
[----:B--2---:R-:W-:-:S13]  /*2ff0*/  ISETP.NE.AND P1, PT, R6, 0x1, PT ;  /* 0x000000010600780c */ /* 0x004fda0003f25270 */
[----:B------:R-:W-:Y:S05]  /*3000*/  @P1 BRA `(.L_x_66) ;  /* 0x0000000000301947 */ /* 0x000fea0003800000 */
.L_x_67:
        /* <DEDUP_REMOVED lines=12> */
.L_x_66:
[----:B------:R-:W-:Y:S01]  /*30d0*/  HFMA2 R9, -RZ, RZ, 0, 5.9604644775390625e-08 ;  /* 0x00000001ff097431 */ /* 0x000fe200000001ff */
[----:B------:R-:W-:Y:S01]  /*30e0*/  MOV R6, UR20 ;  /* 0x0000001400067c02 */ /* 0x000fe20008000f00 */
[----:B------:R-:W-:Y:S02]  /*30f0*/  IMAD.U32 R7, RZ, RZ, UR21 ;  /* 0x00000015ff077e24 */ /* 0x000fe4000f8e00ff */
[----:B------:R-:W-:-:S05]  /*3100*/  IMAD.MOV.U32 R8, RZ, RZ, RZ ;  /* 0x000000ffff087224 */ /* 0x000fca00078e00ff */
[----:B------:R-:W2:Y:S02]  /*3110*/  ATOMG.E.CAS.STRONG.GPU PT, R6, [R6+0x4], R8, R9 ;  /* 0x00000408060673a9 */ /* 0x000ea400001ee109 */
[----:B--2---:R-:W-:-:S13]  /*3120*/  ISETP.NE.AND P1, PT, R6, 0x1, PT ;  /* 0x000000010600780c */ /* 0x004fda0003f25270 */
[----:B------:R-:W-:Y:S05]  /*3130*/  @P1 BRA `(.L_x_68) ;  /* 0x0000000000301947 */ /* 0x000fea0003800000 */
.L_x_69:
        /* <DEDUP_REMOVED lines=12> */
.L_x_68:
        /* <DEDUP_REMOVED lines=8> */
.L_x_71:
        /* <DEDUP_REMOVED lines=11> */
.L_x_70:
[----:B------:R-:W-:Y:S01]  /*3330*/  IMAD.U32 R6, RZ, RZ, UR22 ;  /* 0x00000016ff067e24 */ /* 0x000fe2000f8e00ff */
[----:B------:R-:W-:Y:S01]  /*3340*/  MOV R10, UR24 ;  /* 0x00000018000a7c02 */ /* 0x000fe20008000f00 */
[----:B------:R-:W-:Y:S01]  /*3350*/  IMAD.U32 R9, RZ, RZ, UR25 ;  /* 0x00000019ff097e24 */ /* 0x000fe2000f8e00ff */
[----:B------:R-:W-:Y:S01]  /*3360*/  MOV R7, UR23 ;  /* 0x0000001700077c02 */ /* 0x000fe20008000f00 */
[----:B------:R-:W-:Y:S02]  /*3370*/  IMAD.U32 R8, RZ, RZ, UR24 ;  /* 0x00000018ff087e24 */ /* 0x000fe4000f8e00ff */
[----:B------:R-:W-:Y:S01]  /*3380*/  IMAD.U32 R11, RZ, RZ, UR25 ;  /* 0x00000019ff0b7e24 */ /* 0x000fe2000f8e00ff */
[----:B------:R-:W-:Y:S01]  /*3390*/  MOV R13, UR25 ;  /* 0x00000019000d7c02 */ /* 0x000fe20008000f00 */
[----:B------:R-:W-:Y:S01]  /*33a0*/  IMAD.U32 R12, RZ, RZ, UR24 ;  /* 0x00000018ff0c7e24 */ /* 0x000fe2000f8e00ff */
[----:B------:R0:W2:Y:S01]  /*33b0*/  LDG.E R6, desc[UR28][R6.64+-0x4] ;  /* 0xfffffc1c06067981 */ /* 0x0000a2000c1e1900 */
[----:B------:R-:W-:-:S03]  /*33c0*/  IMAD.U32 R4, RZ, RZ, UR6 ;  /* 0x00000006ff047e24 */ /* 0x000fc6000f8e00ff */
[----:B------:R1:W2:Y:S04]  /*33d0*/  LDG.E R9, desc[UR28][R8.64+-0x4] ;  /* 0xfffffc1c08097981 */ /* 0x0002a8000c1e1900 */
[----:B------:R3:W2:Y:S01]  /*33e0*/  LDG.E R10, desc[UR28][R10.64] ;  /* 0x0000001c0a0a7981 */ /* 0x0006a2000c1e1900 */
[----:B------:R-:W-:-:S03]  /*33f0*/  IMAD.U32 R5, RZ, RZ, UR7 ;  /* 0x00000007ff057e24 */ /* 0x000fc6000f8e00ff */
[----:B------:R4:W2:Y:S04]  /*3400*/  LDG.E R13, desc[UR28][R12.64+0x4] ;  /* 0x0000041c0c0d7981 */ /* 0x0008a8000c1e1900 */
[----:B------:R-:W2:Y:S01]  /*3410*/  LDG.E R4, desc[UR28][R4.64+-0x4] ;  /* 0xfffffc1c04047981 */ /* 0x000ea2000c1e1900 */
[----:B0-----:R-:W-:Y:S01]  /*3420*/  MOV R7, UR7 ;  /* 0x0000000700077c02 */ /* 0x001fe20008000f00 */
[----:B-1----:R-:W-:Y:S02]  /*3430*/  IMAD.U32 R8, RZ, RZ, UR18 ;  /* 0x00000012ff087e24 */ /* 0x002fe4000f8e00ff */
[----:B---3--:R-:W-:Y:S01]  /*3440*/  IMAD.U32 R11, RZ, RZ, UR21 ;  /* 0x00000015ff0b7e24 */ /* 0x008fe2000f8e00ff */
[----:B----4-:R-:W-:Y:S01]  /*3450*/  MOV R12, UR20 ;  /* 0x00000014000c7c02 */ /* 0x010fe20008000f00 */
[----:B------:R-:W-:-:S02]  /*3460*/  IMAD.U32 R16, RZ, RZ, UR4 ;  /* 0x00000004ff107e24 */ /* 0x000fc4000f8e00ff */
[----:B------:R-:W-:Y:S01]  /*3470*/  IMAD.U32 R17, RZ, RZ, UR5 ;  /* 0x00000005ff117e24 */ /* 0x000fe2000f8e00ff */
[----:B--2---:R-:W-:Y:S01]  /*3480*/  IADD3 R14, PT, PT, R10, R9, R6 ;  /* 0x000000090a0e7210 */ /* 0x004fe20007ffe006 */
[----:B------:R-:W-:Y:S01]  /*3490*/  IMAD.U32 R6, RZ, RZ, UR6 ;  /* 0x00000006ff067e24 */ /* 0x000fe2000f8e00ff */
[----:B------:R-:W-:Y:S01]  /*34a0*/  MOV R9, UR19 ;  /* 0x0000001300097c02 */ /* 0x000fe20008000f00 */
[----:B------:R-:W-:Y:S01]  /*34b0*/  IMAD.U32 R10, RZ, RZ, UR20 ;  /* 0x00000014ff0a7e24 */ /* 0x000fe2000f8e00ff */
[----:B------:R-:W-:Y:S01]  /*34c0*/  IADD3 R15, PT, PT, R14, R13, RZ ;  /* 0x0000000d0e0f7210 */ /* 0x000fe20007ffe0ff */
[----:B------:R-:W-:Y:S02]  /*34d0*/  IMAD.U32 R13, RZ, RZ, UR21 ;  /* 0x00000015ff0d7e24 */ /* 0x000fe4000f8e00ff */
[----:B------:R-:W-:Y:S02]  /*34e0*/  IMAD.U32 R14, RZ, RZ, UR20 ;  /* 0x00000014ff0e7e24 */ /* 0x000fe4000f8e00ff */
[----:B------:R-:W-:-:S04]  /*34f0*/  IMAD R15, R4, R15, RZ ;  /* 0x0000000f040f7224 */ /* 0x000fc800078e02ff */
[----:B------:R-:W-:-:S05]  /*3500*/  IMAD.SHL.U32 R15, R15, 0x2, RZ ;  /* 0x000000020f0f7824 */ /* 0x000fca00078e00ff */
[----:B------:R-:W-:Y:S02]  /*3510*/  ISETP.GT.AND P1, PT, R15, -0x1, PT ;  /* 0xffffffff0f00780c */ /* 0x000fe40003f24270 */
[----:B------:R-:W-:-:S11]  /*3520*/  MOV R15, UR21 ;  /* 0x00000015000f7c02 */ /* 0x000fd60008000f00 */
[----:B------:R-:W-:-:S05]  /*3530*/  @!P1 IMAD.MOV R19, RZ, RZ, -R4 ;  /* 0x000000ffff139224 */ /* 0x000fca00078e0a04 */
[----:B------:R0:W-:Y:S04]  /*3540*/  @!P1 STG.E desc[UR28][R6.64+-0x4], R19 ;  /* 0xfffffc1306009986 */ /* 0x0001e8000c10191c */
[----:B------:R0:W5:Y:S04]  /*3550*/  ATOMG.E.EXCH.STRONG.GPU PT, RZ, desc[UR28][R8.64+-0x4], RZ ;  /* 0xfffffcff08ff79a8 */ /* 0x000168000c1ef11c */
[----:B------:R0:W5:Y:S04]  /*3560*/  ATOMG.E.EXCH.STRONG.GPU PT, RZ, desc[UR28][R10.64+-0x4], RZ ;  /* 0xfffffcff0aff79a8 */ /* 0x000168000c1ef11c */
[----:B------:R0:W5:Y:S04]  /*3570*/  ATOMG.E.EXCH.STRONG.GPU PT, RZ, desc[UR28][R12.64], RZ ;  /* 0x800000ff0cff79a8 */ /* 0x000168000c1ef11c */
[----:B------:R0:W5:Y:S04]  /*3580*/  ATOMG.E.EXCH.STRONG.GPU PT, RZ, desc[UR28][R14.64+0x4], RZ ;  /* 0x800004ff0eff79a8 */ /* 0x000168000c1ef11c */
[----:B------:R0:W5:Y:S01]  /*3590*/  ATOMG.E.EXCH.STRONG.GPU PT, RZ, desc[UR28][R16.64+-0x4], RZ ;  /* 0xfffffcff10ff79a8 */ /* 0x000162000c1ef11c */
[----:B------:R-:W-:-:S02]  /*35a0*/  MOV R4, R2 ;  /* 0x0000000200047202 */ /* 0x000fc40000000f00 */
[----:B------:R-:W-:Y:S01]  /*35b0*/  PRMT R5, RZ, 0x7610, R5 ;  /* 0x00007610ff057816 */ /* 0x000fe20000000005 */
[----:B------:R-:W-:Y:S06]  /*35c0*/  BRA `(.L_x_5) ;  /* 0x0000001400907947 */ /* 0x000fec0003800000 */
.L_x_39:
[----:B-----5:R-:W-:-:S13]  /*35d0*/  ISETP.NE.AND P1, PT, R6, RZ, PT ;  /* 0x000000ff0600720c */ /* 0x020fda0003f25270 */
[----:B------:R-:W-:Y:S05]  /*35e0*/  @P1 BRA `(.L_x_72) ;  /* 0x0000000400d01947 */ /* 0x000fea0003800000 */
[----:B------:R-:W0:Y:S01]  /*35f0*/  LDC.64 R6, c[0x0][0x388] ;  /* 0x0000e200ff067b82 */ /* 0x000e220000000a00 */
[----:B------:R-:W1:Y:S01]  /*3600*/  LDCU UR8, c[0x0][0x3a4] ;  /* 0x00007480ff0877ac */ /* 0x000e620008000800 */
[----:B------:R-:W-:Y:S01]  /*3610*/  VIADD R14, R12, 0xffffffff ;  /* 0xffffffff0c0e7836 */ /* 0x000fe20000000000 */
[----:B------:R-:W-:Y:S01]  /*3620*/  MOV R4, RZ ;  /* 0x000000ff00047202 */ /* 0x000fe20000000f00 */
[----:B------:R-:W-:Y:S02]  /*3630*/  IMAD.MOV.U32 R5, RZ, RZ, 0x1 ;  /* 0x00000001ff057424 */ /* 0x000fe400078e00ff */
[----:B-1----:R-:W-:-:S04]  /*3640*/  IMAD R14, R14, UR8, RZ ;  /* 0x000000080e0e7c24 */ /* 0x002fc8000f8e02ff */
[----:B0-----:R-:W-:-:S05]  /*3650*/  IMAD.WIDE R6, R14, 0x4, R6 ;  /* 0x000000040e067825 */ /* 0x001fca00078e0206 */
[----:B------:R-:W2:Y:S02]  /*3660*/  ATOMG.E.CAS.STRONG.GPU PT, R4, [R6+-0x4], R4, R5 ;  /* 0xfffffc04060473a9 */ /* 0x000ea400001ee105 */
[----:B--2---:R-:W-:-:S13]  /*3670*/  ISETP.NE.AND P1, PT, R4, 0x1, PT ;  /* 0x000000010400780c */ /* 0x004fda0003f25270 */
[----:B------:R-:W-:Y:S05]  /*3680*/  @P1 BRA `(.L_x_73) ;  /* 0x0000000000301947 */ /* 0x000fea0003800000 */
[----:B------:R-:W-:-:S05]  /*3690*/  VIMNMX R9, PT, PT, R2, 0x10000, !PT ;  /* 0x0001000002097848 */ /* 0x000fca0007fe0100 */
[----:B------:R-:W-:-:S07]  /*36a0*/  VIADD R4, R9, 0x1 ;  /* 0x0000000109047836 */ /* 0x000fce0000000000 */
.L_x_74:
        /* <DEDUP_REMOVED lines=10> */
.L_x_73:
[----:B------:R-:W-:Y:S01]  /*3750*/  LOP3.LUT P1, RZ, R8, 0xff, RZ, 0xc0, !PT ;  /* 0x000000ff08ff7812 */ /* 0x000fe2000782c0ff */
[----:B------:R-:W-:Y:S01]  /*3760*/  IMAD.MOV.U32 R4, RZ, RZ, R2 ;  /* 0x000000ffff047224 */ /* 0x000fe200078e0002 */
[----:B------:R-:W-:-:S11]  /*3770*/  MOV R5, 0x1 ;  /* 0x0000000100057802 */ /* 0x000fd60000000f00 */
[----:B------:R-:W-:Y:S05]  /*3780*/  @P1 BRA `(.L_x_5) ;  /* 0x0000001400201947 */ /* 0x000fea0003800000 */
[----:B------:R-:W0:Y:S01]  /*3790*/  LDC R9, c[0x0][0x3a4] ;  /* 0x0000e900ff097b82 */ /* 0x000e220000000800 */
[----:B------:R-:W-:Y:S01]  /*37a0*/  IMAD.MOV.U32 R10, RZ, RZ, RZ ;  /* 0x000000ffff0a7224 */ /* 0x000fe200078e00ff */
[----:B------:R-:W-:Y:S01]  /*37b0*/  MOV R11, 0x1 ;  /* 0x00000001000b7802 */ /* 0x000fe20000000f00 */
[----:B0-----:R-:W-:-:S05]  /*37c0*/  IMAD.WIDE R8, R9, 0x4, R6 ;  /* 0x0000000409087825 */ /* 0x001fca00078e0206 */
[----:B------:R-:W2:Y:S02]  /*37d0*/  ATOMG.E.CAS.STRONG.GPU PT, R4, [R8], R10, R11 ;  /* 0x0000000a080473a9 */ /* 0x000ea400001ee10b */
[----:B--2---:R-:W-:-:S13]  /*37e0*/  ISETP.NE.AND P1, PT, R4, 0x1, PT ;  /* 0x000000010400780c */ /* 0x004fda0003f25270 */
[----:B------:R-:W-:Y:S05]  /*37f0*/  @P1 BRA `(.L_x_75) ;  /* 0x0000000000281947 */ /* 0x000fea0003800000 */
.L_x_76:
        /* <DEDUP_REMOVED lines=10> */
.L_x_75:
[----:B------:R-:W-:Y:S01]  /*38a0*/  IMAD.MOV.U32 R10, RZ, RZ, RZ ;  /* 0x000000ffff0a7224 */ /* 0x000fe200078e00ff */
[----:B------:R-:W-:-:S05]  /*38b0*/  MOV R11, 0x1 ;  /* 0x00000001000b7802 */ /* 0x000fca0000000f00 */
[----:B------:R-:W2:Y:S02]  /*38c0*/  ATOMG.E.CAS.STRONG.GPU PT, R4, [R8+0x4], R10, R11 ;  /* 0x0000040a080473a9 */ /* 0x000ea400001ee10b */
[----:B--2---:R-:W-:-:S13]  /*38d0*/  ISETP.NE.AND P1, PT, R4, 0x1, PT ;  /* 0x000000010400780c */ /* 0x004fda0003f25270 */
[----:B------:R-:W-:Y:S05]  /*38e0*/  @P1 BRA `(.L_x_77) ;  /* 0x0000000000281947 */ /* 0x000fea0003800000 */
.L_x_78:
        /* <DEDUP_REMOVED lines=10> */
.L_x_77:
[----:B------:R-:W0:Y:S01]  /*3990*/  LDC R11, c[0x0][0x3a4] ;  /* 0x0000e900ff0b7b82 */ /* 0x000e220000000800 */
[----:B------:R-:W-:Y:S02]  /*39a0*/  HFMA2 R13, -RZ, RZ, 0, 5.9604644775390625e-08 ;  /* 0x00000001ff0d7431 */ /* 0x000fe400000001ff */
[----:B------:R-:W-:Y:S02]  /*39b0*/  IMAD.MOV.U32 R12, RZ, RZ, RZ ;  /* 0x000000ffff0c7224 */ /* 0x000fe400078e00ff */
[----:B0-----:R-:W-:-:S05]  /*39c0*/  IMAD.WIDE R10, R11, 0x4, R8 ;  /* 0x000000040b0a7825 */ /* 0x001fca00078e0208 */
[----:B------:R-:W2:Y:S02]  /*39d0*/  ATOMG.E.CAS.STRONG.GPU PT, R4, [R10+-0x4], R12, R13 ;  /* 0xfffffc0c0a0473a9 */ /* 0x000ea400001ee10d */
[----:B--2---:R-:W-:-:S13]  /*39e0*/  ISETP.NE.AND P1, PT, R4, 0x1, PT ;  /* 0x000000010400780c */ /* 0x004fda0003f25270 */
[----:B------:R-:W-:Y:S05]  /*39f0*/  @P1 BRA `(.L_x_79) ;  /* 0x0000000000281947 */ /* 0x000fea0003800000 */
.L_x_80:
[C---:B------:R-:W-:Y:S01]  /*3a00*/  ISETP.GT.AND P1, PT, R2.reuse, 0xffff, PT ;  /* 0x0000ffff0200780c */ /* 0x040fe20003f24270 */
[----:B------:R-:W-:Y:S05]  /*3a10*/  YIELD ;  /* 0x0000000000007946 */ /* 0x000fea0003800000 */
[----:B------:R-:W-:-:S07]  /*3a20*/  VIADD R4, R2, 0x1 ;  /* 0x0000000102047836 */ /* 0x000fce0000000000 */
[----:B------:R-:W-:Y:S05]  /*3a30*/  @P1 BRA `(.L_x_5) ;  /* 0x0000001000741947 */ /* 0x000fea0003800000 */
[----:B------:R-:W-:Y:S01]  /*3a40*/  IMAD.MOV.U32 R12, RZ, RZ, RZ ;  /* 0x000000ffff0c7224 */ /* 0x000fe200078e00ff */
[----:B------:R-:W-:-:S05]  /*3a50*/  MOV R13, 0x1 ;  /* 0x00000001000d7802 */ /* 0x000fca0000000f00 */
[----:B------:R-:W2:Y:S02]  /*3a60*/  ATOMG.E.CAS.STRONG.GPU PT, R2, [R10+-0x4], R12, R13 ;  /* 0xfffffc0c0a0273a9 */ /* 0x000ea400001ee10d */
[----:B--2---:R-:W-:Y:S01]  /*3a70*/  ISETP.NE.AND P1, PT, R2, 0x1, PT ;  /* 0x000000010200780c */ /* 0x004fe20003f25270 */
[----:B------:R-:W-:-:S12]  /*3a80*/  IMAD.MOV.U32 R2, RZ, RZ, R4 ;  /* 0x000000ffff027224 */ /* 0x000fd800078e0004 */
[----:B------:R-:W-:Y:S05]  /*3a90*/  @!P1 BRA `(.L_x_80) ;  /* 0xfffffffc00d89947 */ /* 0x000fea000383ffff */
.L_x_79:
[----:B------:R-:W-:Y:S01]  /*3aa0*/  IMAD.MOV.U32 R12, RZ, RZ, RZ ;  /* 0x000000ffff0c7224 */ /* 0x000fe200078e00ff */
[----:B------:R-:W-:-:S05]  /*3ab0*/  MOV R13, 0x1 ;  /* 0x00000001000d7802 */ /* 0x000fca0000000f00 */
[----:B------:R-:W2:Y:S02]  /*3ac0*/  ATOMG.E.CAS.STRONG.GPU PT, R4, [R10], R12, R13 ;  /* 0x0000000c0a0473a9 */ /* 0x000ea400001ee10d */
[----:B--2---:R-:W-:-:S13]  /*3ad0*/  ISETP.NE.AND P1, PT, R4, 0x1, PT ;  /* 0x000000010400780c */ /* 0x004fda0003f25270 */
[----:B------:R-:W-:Y:S05]  /*3ae0*/  @P1 BRA `(.L_x_81) ;  /* 0x0000000000281947 */ /* 0x000fea0003800000 */
[----:B------:R-:W-:-:S07]  /*3af0*/  IMAD.MOV.U32 R13, RZ, RZ, 0x1 ;  /* 0x00000001ff0d7424 */ /* 0x000fce00078e00ff */
.L_x_82:
[C---:B------:R-:W-:Y:S01]  /*3b00*/  ISETP.GT.AND P1, PT, R2.reuse, 0xffff, PT ;  /* 0x0000ffff0200780c */ /* 0x040fe20003f24270 */
[----:B------:R-:W-:Y:S05]  /*3b10*/  YIELD ;  /* 0x0000000000007946 */ /* 0x000fea0003800000 */
[----:B------:R-:W-:-:S07]  /*3b20*/  VIADD R4, R2, 0x1 ;  /* 0x0000000102047836 */ /* 0x000fce0000000000 */
[----:B------:R-:W-:Y:S05]  /*3b30*/  @P1 BRA `(.L_x_5) ;  /* 0x0000001000341947 */ /* 0x000fea0003800000 */
[----:B------:R-:W-:-:S05]  /*3b40*/  HFMA2 R12, -RZ, RZ, 0, 0 ;  /* 0x00000000ff0c7431 */ /* 0x000fca00000001ff */
[----:B------:R-:W2:Y:S02]  /*3b50*/  ATOMG.E.CAS.STRONG.GPU PT, R2, [R10], R12, R13 ;  /* 0x0000000c0a0273a9 */ /* 0x000ea400001ee10d */
[----:B--2---:R-:W-:Y:S01]  /*3b60*/  ISETP.NE.AND P1, PT, R2, 0x1, PT ;  /* 0x000000010200780c */ /* 0x004fe20003f25270 */
[----:B------:R-:W-:-:S12]  /*3b70*/  IMAD.MOV.U32 R2, RZ, RZ, R4 ;  /* 0x000000ffff027224 */ /* 0x000fd800078e0004 */
[----:B------:R-:W-:Y:S05]  /*3b80*/  @!P1 BRA `(.L_x_82) ;  /* 0xfffffffc00dc9947 */ /* 0x000fea000383ffff */
.L_x_81:
[----:B------:R-:W0:Y:S01]  /*3b90*/  LDC.64 R4, c[0x0][0x380] ;  /* 0x0000e000ff047b82 */ /* 0x000e220000000a00 */
[----:B------:R-:W-:-:S04]  /*3ba0*/  IMAD.MOV.U32 R13, RZ, RZ, 0x4 ;  /* 0x00000004ff0d7424 */ /* 0x000fc800078e00ff */
[----:B------:R-:W-:-:S03]  /*3bb0*/  IMAD.WIDE R12, R14, R13, UR22 ;  /* 0x000000160e0c7e25 */ /* 0x000fc6000f8e020d */
[----:B------:R-:W1:Y:S02]  /*3bc0*/  LDC R17, c[0x0][0x3a4] ;  /* 0x0000e900ff117b82 */ /* 0x000e640000000800 */
[----:B------:R-:W2:Y:S01]  /*3bd0*/  LDG.E R21, desc[UR28][R12.64] ;  /* 0x0000001c0c157981 */ /* 0x000ea2000c1e1900 */
[----:B0-----:R-:W-:-:S06]  /*3be0*/  IMAD.WIDE R14, R14, 0x4, R4 ;  /* 0x000000040e0e7825 */ /* 0x001fcc00078e0204 */
[----:B------:R-:W3:Y:S01]  /*3bf0*/  LDG.E R14, desc[UR28][R14.64+-0x4] ;  /* 0xfffffc1c0e0e7981 */ /* 0x000ee2000c1e1900 */
[----:B-1----:R-:W-:-:S03]  /*3c00*/  IMAD.WIDE R4, R17, 0x4, R12 ;  /* 0x0000000411047825 */ /* 0x002fc600078e020c */
[----:B------:R-:W3:Y:S04]  /*3c10*/  LDG.E R17, desc[UR28][R12.64+0x4] ;  /* 0x0000041c0c117981 */ /* 0x000ee8000c1e1900 */
[----:B------:R-:W3:Y:S04]  /*3c20*/  LDG.E R16, desc[UR28][R4.64+-0x4] ;  /* 0xfffffc1c04107981 */ /* 0x000ee8000c1e1900 */
[----:B------:R-:W4:Y:S01]  /*3c30*/  LDG.E R19, desc[UR28][R4.64] ;  /* 0x0000001c04137981 */ /* 0x000f22000c1e1900 */
[----:B---3--:R-:W-:-:S04]  /*3c40*/  IADD3 R16, PT, PT, R16, R17, R14 ;  /* 0x0000001110107210 */ /* 0x008fc80007ffe00e */
[----:B----4-:R-:W-:-:S05]  /*3c50*/  IADD3 R16, PT, PT, R16, R19, RZ ;  /* 0x0000001310107210 */ /* 0x010fca0007ffe0ff */
[----:B--2---:R-:W-:-:S04]  /*3c60*/  IMAD R16, R21, R16, RZ ;  /* 0x0000001015107224 */ /* 0x004fc800078e02ff */
[----:B------:R-:W-:-:S05]  /*3c70*/  IMAD.SHL.U32 R16, R16, 0x2, RZ ;  /* 0x0000000210107824 */ /* 0x000fca00078e00ff */
        /* <DEDUP_REMOVED lines=11> */
.L_x_72:
[----:B------:R-:W-:-:S13]  /*3d30*/  ISETP.NE.AND P1, PT, R6, UR10, PT ;  /* 0x0000000a06007c0c */ /* 0x000fda000bf25270 */
[----:B------:R-:W-:Y:S05]  /*3d40*/  @!P1 BRA `(.L_x_83) ;  /* 0x0000000400d09947 */ /* 0x000fea0003800000 */
[----:B------:R-:W0:Y:S01]  /*3d50*/  LDC.64 R4, c[0x0][0x388] ;  /* 0x0000e200ff047b82 */ /* 0x000e220000000a00 */
[----:B------:R-:W1:Y:S01]  /*3d60*/  LDCU UR8, c[0x0][0x3a4] ;  /* 0x00007480ff0877ac */ /* 0x000e620008000800 */
[----:B------:R-:W-:Y:S01]  /*3d70*/  VIADD R7, R12, 0xffffffff ;  /* 0xffffffff0c077836 */ /* 0x000fe20000000000 */
[----:B------:R-:W-:Y:S01]  /*3d80*/  MOV R10, RZ ;  /* 0x000000ff000a7202 */ /* 0x000fe20000000f00 */
[----:B------:R-:W-:Y:S02]  /*3d90*/  IMAD.MOV.U32 R11, RZ, RZ, 0x1 ;  /* 0x00000001ff0b7424 */ /* 0x000fe400078e00ff */
[----:B-1----:R-:W-:-:S04]  /*3da0*/  IMAD R12, R7, UR8, R6 ;  /* 0x00000008070c7c24 */ /* 0x002fc8000f8e0206 */
[----:B0-----:R-:W-:-:S05]  /*3db0*/  IMAD.WIDE R6, R12, 0x4, R4 ;  /* 0x000000040c067825 */ /* 0x001fca00078e0204 */
[----:B------:R-:W2:Y:S02]  /*3dc0*/  ATOMG.E.CAS.STRONG.GPU PT, R4, [R6], R10, R11 ;  /* 0x0000000a060473a9 */ /* 0x000ea400001ee10b */
[----:B--2---:R-:W-:-:S13]  /*3dd0*/  ISETP.NE.AND P1, PT, R4, 0x1, PT ;  /* 0x000000010400780c */ /* 0x004fda0003f25270 */
[----:B------:R-:W-:Y:S05]  /*3de0*/  @P1 BRA `(.L_x_84) ;  /* 0x0000000000301947 */ /* 0x000fea0003800000 */
[----:B------:R-:W-:-:S05]  /*3df0*/  VIMNMX R9, PT, PT, R2, 0x10000, !PT ;  /* 0x0001000002097848 */ /* 0x000fca0007fe0100 */
[----:B------:R-:W-:-:S07]  /*3e00*/  VIADD R4, R9, 0x1 ;  /* 0x0000000109047836 */ /* 0x000fce0000000000 */
.L_x_85:
        /* <DEDUP_REMOVED lines=10> */
.L_x_84:
        /* <DEDUP_REMOVED lines=8> */
[----:B------:R-:W2:Y:S02]  /*3f30*/  ATOMG.E.CAS.STRONG.GPU PT, R4, [R8+-0x4], R10, R11 ;  /* 0xfffffc0a080473a9 */ /* 0x000ea400001ee10b */
[----:B--2---:R-:W-:-:S13]  /*3f40*/  ISETP.NE.AND P1, PT, R4, 0x1, PT ;  /* 0x000000010400780c */ /* 0x004fda0003f25270 */
[----:B------:R-:W-:Y:S05]  /*3f50*/  @P1 BRA `(.L_x_86) ;  /* 0x0000000000281947 */ /* 0x000fea0003800000 */
.L_x_87:
[C---:B------:R-:W-:Y:S01]  /*3f60*/  ISETP.GT.AND P1, PT, R2.reuse, 0xffff, PT ;  /* 0x0000ffff0200780c */ /* 0x040fe20003f24270 */
[----:B------:R-:W-:Y:S05]  /*3f70*/  YIELD ;  /* 0x0000000000007946 */ /* 0x000fea0003800000 */
[----:B------:R-:W-:-:S07]  /*3f80*/  VIADD R4, R2, 0x1 ;  /* 0x0000000102047836 */ /* 0x000fce0000000000 */
[----:B------:R-:W-:Y:S05]  /*3f90*/  @P1 BRA `(.L_x_5) ;  /* 0x0000000c001c1947 */ /* 0x000fea0003800000 */
[----:B------:R-:W-:Y:S02]  /*3fa0*/  HFMA2 R11, -RZ, RZ, 0, 5.9604644775390625e-08 ;  /* 0x00000001ff0b7431 */ /* 0x000fe400000001ff */
[----:B------:R-:W-:-:S05]  /*3fb0*/  IMAD.MOV.U32 R10, RZ, RZ, RZ ;  /* 0x000000ffff0a7224 */ /* 0x000fca00078e00ff */
[----:B------:R-:W2:Y:S02]  /*3fc0*/  ATOMG.E.CAS.STRONG.GPU PT, R2, [R8+-0x4], R10, R11 ;  /* 0xfffffc0a080273a9 */ /* 0x000ea400001ee10b */
[----:B--2---:R-:W-:Y:S01]  /*3fd0*/  ISETP.NE.AND P1, PT, R2, 0x1, PT ;  /* 0x000000010200780c */ /* 0x004fe20003f25270 */
[----:B------:R-:W-:-:S12]  /*3fe0*/  IMAD.MOV.U32 R2, RZ, RZ, R4 ;  /* 0x000000ffff027224 */ /* 0x000fd800078e0004 */
[----:B------:R-:W-:Y:S05]  /*3ff0*/  @!P1 BRA `(.L_x_87) ;  /* 0xfffffffc00d89947 */ /* 0x000fea000383ffff */
.L_x_86:
[----:B------:R-:W-:Y:S01]  /*4000*/  IMAD.MOV.U32 R10, RZ, RZ, RZ ;  /* 0x000000ffff0a7224 */ /* 0x000fe200078e00ff */
[----:B------:R-:W-:-:S05]  /*4010*/  MOV R11, 0x1 ;  /* 0x00000001000b7802 */ /* 0x000fca0000000f00 */
[----:B------:R-:W2:Y:S02]  /*4020*/  ATOMG.E.CAS.STRONG.GPU PT, R4, [R8], R10, R11 ;  /* 0x0000000a080473a9 */ /* 0x000ea400001ee10b */
[----:B--2---:R-:W-:-:S13]  /*4030*/  ISETP.NE.AND P1, PT, R4, 0x1, PT ;  /* 0x000000010400780c */ /* 0x004fda0003f25270 */
[----:B------:R-:W-:Y:S05]  /*4040*/  @P1 BRA `(.L_x_88) ;  /* 0x0000000000281947 */ /* 0x000fea0003800000 */
.L_x_89:
[C---:B------:R-:W-:Y:S01]  /*4050*/  ISETP.GT.AND P1, PT, R2.reuse, 0xffff, PT ;  /* 0x0000ffff0200780c */ /* 0x040fe20003f24270 */
[----:B------:R-:W-:Y:S05]  /*4060*/  YIELD ;  /* 0x0000000000007946 */ /* 0x000fea0003800000 */
[----:B------:R-:W-:-:S07]  /*4070*/  VIADD R4, R2, 0x1 ;  /* 0x0000000102047836 */ /* 0x000fce0000000000 */
[----:B------:R-:W-:Y:S05]  /*4080*/  @P1 BRA `(.L_x_5) ;  /* 0x0000000800e01947 */ /* 0x000fea0003800000 */
[----:B------:R-:W-:Y:S01]  /*4090*/  MOV R10, RZ ;  /* 0x000000ff000a7202 */ /* 0x000fe20000000f00 */
[----:B------:R-:W-:-:S05]  /*40a0*/  IMAD.MOV.U32 R11, RZ, RZ, 0x1 ;  /* 0x00000001ff0b7424 */ /* 0x000fca00078e00ff */
[----:B------:R-:W2:Y:S02]  /*40b0*/  ATOMG.E.CAS.STRONG.GPU PT, R2, [R8], R10, R11 ;  /* 0x0000000a080273a9 */ /* 0x000ea400001ee10b */
[----:B--2---:R-:W-:Y:S02]  /*40c0*/  ISETP.NE.AND P1, PT, R2, 0x1, PT ;  /* 0x000000010200780c */ /* 0x004fe40003f25270 */
[----:B------:R-:W-:-:S11]  /*40d0*/  MOV R2, R4 ;  /* 0x0000000400027202 */ /* 0x000fd60000000f00 */
[----:B------:R-:W-:Y:S05]  /*40e0*/  @!P1 BRA `(.L_x_89) ;  /* 0xfffffffc00d89947 */ /* 0x000fea000383ffff */
.L_x_88:
[----:B------:R-:W-:Y:S02]  /*40f0*/  HFMA2 R11, -RZ, RZ, 0, 5.9604644775390625e-08 ;  /* 0x00000001ff0b7431 */ /* 0x000fe400000001ff */
[----:B------:R-:W-:-:S05]  /*4100*/  IMAD.MOV.U32 R10, RZ, RZ, RZ ;  /* 0x000000ffff0a7224 */ /* 0x000fca00078e00ff */
[----:B------:R-:W2:Y:S02]  /*4110*/  ATOMG.E.CAS.STRONG.GPU PT, R4, [R8+0x4], R10, R11 ;  /* 0x0000040a080473a9 */ /* 0x000ea400001ee10b */
[----:B--2---:R-:W-:-:S13]  /*4120*/  ISETP.NE.AND P1, PT, R4, 0x1, PT ;  /* 0x000000010400780c */ /* 0x004fda0003f25270 */
[----:B------:R-:W-:Y:S05]  /*4130*/  @P1 BRA `(.L_x_90) ;  /* 0x0000000000281947 */ /* 0x000fea0003800000 */
.L_x_91:
[C---:B------:R-:W-:Y:S01]  /*4140*/  ISETP.GT.AND P1, PT, R2.reuse, 0xffff, PT ;  /* 0x0000ffff0200780c */ /* 0x040fe20003f24270 */
[----:B------:R-:W-:Y:S05]  /*4150*/  YIELD ;  /* 0x0000000000007946 */ /* 0x000fea0003800000 */
[----:B------:R-:W-:-:S07]  /*4160*/  VIADD R4, R2, 0x1 ;  /* 0x0000000102047836 */ /* 0x000fce0000000000 */
[----:B------:R-:W-:Y:S05]  /*4170*/  @P1 BRA `(.L_x_5) ;  /* 0x0000000800a41947 */ /* 0x000fea0003800000 */
[----:B------:R-:W-:Y:S01]  /*4180*/  MOV R10, RZ ;  /* 0x000000ff000a7202 */ /* 0x000fe20000000f00 */
[----:B------:R-:W-:-:S05]  /*4190*/  IMAD.MOV.U32 R11, RZ, RZ, 0x1 ;  /* 0x00000001ff0b7424 */ /* 0x000fca00078e00ff */
[----:B------:R-:W2:Y:S02]  /*41a0*/  ATOMG.E.CAS.STRONG.GPU PT, R2, [R8+0x4], R10, R11 ;  /* 0x0000040a080273a9 */ /* 0x000ea400001ee10b */
[----:B--2---:R-:W-:Y:S02]  /*41b0*/  ISETP.NE.AND P1, PT, R2, 0x1, PT ;  /* 0x000000010200780c */ /* 0x004fe40003f25270 */
[----:B------:R-:W-:-:S11]  /*41c0*/  MOV R2, R4 ;  /* 0x0000000400027202 */ /* 0x000fd60000000f00 */
[----:B------:R-:W-:Y:S05]  /*41d0*/  @!P1 BRA `(.L_x_91) ;  /* 0xfffffffc00d89947 */ /* 0x000fea000383ffff */
.L_x_90:
[----:B------:R-:W0:Y:S01]  /*41e0*/  LDC R11, c[0x0][0x3a4] ;  /* 0x0000e900ff0b7b82 */ /* 0x000e220000000800 */
[----:B------:R-:W-:Y:S01]  /*41f0*/  IMAD.MOV.U32 R14, RZ, RZ, RZ ;  /* 0x000000ffff0e7224 */ /* 0x000fe200078e00ff */
[----:B------:R-:W-:Y:S01]  /*4200*/  MOV R15, 0x1 ;  /* 0x00000001000f7802 */ /* 0x000fe20000000f00 */
[----:B0-----:R-:W-:-:S05]  /*4210*/  IMAD.WIDE R10, R11, 0x4, R8 ;  /* 0x000000040b0a7825 */ /* 0x001fca00078e0208 */
[----:B------:R-:W2:Y:S02]  /*4220*/  ATOMG.E.CAS.STRONG.GPU PT, R4, [R10], R14, R15 ;  /* 0x0000000e0a0473a9 */ /* 0x000ea400001ee10f */
[----:B--2---:R-:W-:-:S13]  /*4230*/  ISETP.NE.AND P1, PT, R4, 0x1, PT ;  /* 0x000000010400780c */ /* 0x004fda0003f25270 */
[----:B------:R-:W-:Y:S05]  /*4240*/  @P1 BRA `(.L_x_92) ;  /* 0x0000000000281947 */ /* 0x000fea0003800000 */
[----:B------:R-:W-:-:S07]  /*4250*/  IMAD.MOV.U32 R15, RZ, RZ, 0x1 ;  /* 0x00000001ff0f7424 */ /* 0x000fce00078e00ff */
.L_x_93:
[C---:B------:R-:W-:Y:S01]  /*4260*/  ISETP.GT.AND P1, PT, R2.reuse, 0xffff, PT ;  /* 0x0000ffff0200780c */ /* 0x040fe20003f24270 */
[----:B------:R-:W-:Y:S05]  /*4270*/  YIELD ;  /* 0x0000000000007946 */ /* 0x000fea0003800000 */
[----:B------:R-:W-:-:S07]  /*4280*/  IADD3 R4, PT, PT, R2, 0x1, RZ ;  /* 0x0000000102047810 */ /* 0x000fce0007ffe0ff */
[----:B------:R-:W-:Y:S05]  /*4290*/  @P1 BRA `(.L_x_5) ;  /* 0x00000008005c1947 */ /* 0x000fea0003800000 */
[----:B------:R-:W-:-:S05]  /*42a0*/  IMAD.MOV.U32 R14, RZ, RZ, RZ ;  /* 0x000000ffff0e7224 */ /* 0x000fca00078e00ff */
[----:B------:R-:W2:Y:S02]  /*42b0*/  ATOMG.E.CAS.STRONG.GPU PT, R2, [R10], R14, R15 ;  /* 0x0000000e0a0273a9 */ /* 0x000ea400001ee10f */
[----:B--2---:R-:W-:Y:S02]  /*42c0*/  ISETP.NE.AND P1, PT, R2, 0x1, PT ;  /* 0x000000010200780c */ /* 0x004fe40003f25270 */
[----:B------:R-:W-:-:S11]  /*42d0*/  MOV R2, R4 ;  /* 0x0000000400027202 */ /* 0x000fd60000000f00 */
[----:B------:R-:W-:Y:S05]  /*42e0*/  @!P1 BRA `(.L_x_93) ;  /* 0xfffffffc00dc9947 */ /* 0x000fea000383ffff */
.L_x_92:
[----:B------:R-:W0:Y:S01]  /*42f0*/  LDC.64 R4, c[0x0][0x380] ;  /* 0x0000e000ff047b82 */ /* 0x000e220000000a00 */
[----:B------:R-:W-:-:S07]  /*4300*/  IMAD.MOV.U32 R13, RZ, RZ, 0x4 ;  /* 0x00000004ff0d7424 */ /* 0x000fce00078e00ff */
[----:B------:R-:W1:Y:S01]  /*4310*/  LDC R15, c[0x0][0x3a4] ;  /* 0x0000e900ff0f7b82 */ /* 0x000e620000000800 */
[----:B0-----:R-:W-:-:S04]  /*4320*/  IMAD.WIDE R4, R12, 0x4, R4 ;  /* 0x000000040c047825 */ /* 0x001fc800078e0204 */
[----:B------:R-:W-:Y:S02]  /*4330*/  IMAD.WIDE R12, R12, R13, UR22 ;  /* 0x000000160c0c7e25 */ /* 0x000fe4000f8e020d */
[----:B------:R-:W2:Y:S02]  /*4340*/  LDG.E R4, desc[UR28][R4.64] ;  /* 0x0000001c04047981 */ /* 0x000ea4000c1e1900 */
[----:B-1----:R-:W-:Y:S02]  /*4350*/  IMAD.WIDE R14, R15, 0x4, R12 ;  /* 0x000000040f0e7825 */ /* 0x002fe400078e020c */
[----:B------:R-:W2:Y:S04]  /*4360*/  LDG.E R17, desc[UR28][R12.64+-0x4] ;  /* 0xfffffc1c0c117981 */ /* 0x000ea8000c1e1900 */
[----:B------:R-:W2:Y:S04]  /*4370*/  LDG.E R16, desc[UR28][R12.64+0x4] ;  /* 0x0000041c0c107981 */ /* 0x000ea8000c1e1900 */
[----:B------:R-:W3:Y:S04]  /*4380*/  LDG.E R15, desc[UR28][R14.64] ;  /* 0x0000001c0e0f7981 */ /* 0x000ee8000c1e1900 */
[----:B------:R-:W4:Y:S01]  /*4390*/  LDG.E R19, desc[UR28][R12.64] ;  /* 0x0000001c0c137981 */ /* 0x000f22000c1e1900 */
[----:B--2---:R-:W-:-:S04]  /*43a0*/  IADD3 R16, PT, PT, R16, R17, R4 ;  /* 0x0000001110107210 */ /* 0x004fc80007ffe004 */
[----:B---3--:R-:W-:-:S05]  /*43b0*/  IADD3 R16, PT, PT, R16, R15, RZ ;  /* 0x0000000f10107210 */ /* 0x008fca0007ffe0ff */
[----:B----4-:R-:W-:-:S04]  /*43c0*/  IMAD R16, R19, R16, RZ ;  /* 0x0000001013107224 */ /* 0x010fc800078e02ff */
        /* <DEDUP_REMOVED lines=12> */
.L_x_83:
[----:B------:R-:W0:Y:S01]  /*4490*/  LDC.64 R6, c[0x0][0x388] ;  /* 0x0000e200ff067b82 */ /* 0x000e220000000a00 */
[----:B------:R-:W1:Y:S01]  /*44a0*/  LDCU UR8, c[0x0][0x3a4] ;  /* 0x00007480ff0877ac */ /* 0x000e620008000800 */
[----:B------:R-:W-:Y:S02]  /*44b0*/  HFMA2 R5, -RZ, RZ, 0, 5.9604644775390625e-08 ;  /* 0x00000001ff057431 */ /* 0x000fe400000001ff */
[----:B------:R-:W-:Y:S02]  /*44c0*/  IMAD.MOV.U32 R4, RZ, RZ, RZ ;  /* 0x000000ffff047224 */ /* 0x000fe400078e00ff */
[----:B-1----:R-:W-:-:S04]  /*44d0*/  IMAD R13, R12, UR8, RZ ;  /* 0x000000080c0d7c24 */ /* 0x002fc8000f8e02ff */
[----:B0-----:R-:W-:-:S05]  /*44e0*/  IMAD.WIDE R6, R13, 0x4, R6 ;  /* 0x000000040d067825 */ /* 0x001fca00078e0206 */
[----:B------:R-:W2:Y:S02]  /*44f0*/  ATOMG.E.CAS.STRONG.GPU PT, R4, [R6+-0x4], R4, R5 ;  /* 0xfffffc04060473a9 */ /* 0x000ea400001ee105 */
[----:B--2---:R-:W-:-:S13]  /*4500*/  ISETP.NE.AND P1, PT, R4, 0x1, PT ;  /* 0x000000010400780c */ /* 0x004fda0003f25270 */
[----:B------:R-:W-:Y:S05]  /*4510*/  @P1 BRA `(.L_x_94) ;  /* 0x0000000000301947 */ /* 0x000fea0003800000 */
[----:B------:R-:W-:-:S04]  /*4520*/  VIMNMX R9, PT, PT, R2, 0x10000, !PT ;  /* 0x0001000002097848 */ /* 0x000fc80007fe0100 */
[----:B------:R-:W-:-:S07]  /*4530*/  IADD3 R4, PT, PT, R9, 0x1, RZ ;  /* 0x0000000109047810 */ /* 0x000fce0007ffe0ff */
.L_x_95:
[----:B------:R-:W-:Y:S01]  /*4540*/  ISETP.NE.AND P1, PT, R2, R9, PT ;  /* 0x000000090200720c */ /* 0x000fe20003f25270 */
[----:B------:R-:W-:Y:S05]  /*4550*/  YIELD ;  /* 0x0000000000007946 */ /* 0x000fea0003800000 */
[----:B------:R-:W-:-:S07]  /*4560*/  IMAD.MOV.U32 R5, RZ, RZ, 0x1 ;  /* 0x00000001ff057424 */ /* 0x000fce00078e00ff */
[----:B------:R-:W-:Y:S05]  /*4570*/  @!P1 BRA `(.L_x_5) ;  /* 0x0000000400a49947 */ /* 0x000fea0003800000 */
[----:B------:R-:W-:Y:S01]  /*4580*/  MOV R10, RZ ;  /* 0x000000ff000a7202 */ /* 0x000fe20000000f00 */
[----:B------:R-:W-:-:S05]  /*4590*/  IMAD.MOV.U32 R11, RZ, RZ, 0x1 ;  /* 0x00000001ff0b7424 */ /* 0x000fca00078e00ff */
[----:B------:R-:W2:Y:S01]  /*45a0*/  ATOMG.E.CAS.STRONG.GPU PT, R5, [R6+-0x4], R10, R11 ;  /* 0xfffffc0a060573a9 */ /* 0x000ea200001ee10b */
[----:B------:R-:W-:Y:S02]  /*45b0*/  IADD3 R2, PT, PT, R2, 0x1, RZ ;  /* 0x0000000102027810 */ /* 0x000fe40007ffe0ff */
[----:B--2---:R-:W-:-:S13]  /*45c0*/  ISETP.NE.AND P1, PT, R5, 0x1, PT ;  /* 0x000000010500780c */ /* 0x004fda0003f25270 */
[----:B------:R-:W-:Y:S05]  /*45d0*/  @!P1 BRA `(.L_x_95) ;  /* 0xfffffffc00d89947 */ /* 0x000fea000383ffff */
.L_x_94:
[----:B------:R-:W-:Y:S01]  /*45e0*/  LOP3.LUT P1, RZ, R8, 0xff, RZ, 0xc0, !PT ;  /* 0x000000ff08ff7812 */ /* 0x000fe2000782c0ff */
[----:B------:R-:W-:Y:S01]  /*45f0*/  IMAD.MOV.U32 R5, RZ, RZ, 0x1 ;  /* 0x00000001ff057424 */ /* 0x000fe200078e00ff */
[----:B------:R-:W-:-:S11]  /*4600*/  MOV R4, R2 ;  /* 0x0000000200047202 */ /* 0x000fd60000000f00 */
[----:B------:R-:W-:Y:S05]  /*4610*/  @P1 BRA `(.L_x_5) ;  /* 0x00000004007c1947 */ /* 0x000fea0003800000 */
[----:B------:R-:W-:Y:S02]  /*4620*/  HFMA2 R9, -RZ, RZ, 0, 5.9604644775390625e-08 ;  /* 0x00000001ff097431 */ /* 0x000fe400000001ff */
[----:B------:R-:W-:-:S05]  /*4630*/  IMAD.MOV.U32 R8, RZ, RZ, RZ ;  /* 0x000000ffff087224 */ /* 0x000fca00078e00ff */
[----:B------:R-:W2:Y:S02]  /*4640*/  ATOMG.E.CAS.STRONG.GPU PT, R4, [R6], R8, R9 ;  /* 0x00000008060473a9 */ /* 0x000ea400001ee109 */
[----:B--2---:R-:W-:-:S13]  /*4650*/  ISETP.NE.AND P1, PT, R4, 0x1, PT ;  /* 0x000000010400780c */ /* 0x004fda0003f25270 */
[----:B------:R-:W-:Y:S05]  /*4660*/  @P1 BRA `(.L_x_96) ;  /* 0x0000000000281947 */ /* 0x000fea0003800000 */
.L_x_97:
        /* <DEDUP_REMOVED lines=10> */
.L_x_96:
[----:B------:R-:W-:Y:S01]  /*4710*/  IMAD.MOV.U32 R8, RZ, RZ, RZ ;  /* 0x000000ffff087224 */ /* 0x000fe200078e00ff */
[----:B------:R-:W-:-:S05]  /*4720*/  MOV R9, 0x1 ;  /* 0x0000000100097802 */ /* 0x000fca0000000f00 */
[----:B------:R-:W2:Y:S02]  /*4730*/  ATOMG.E.CAS.STRONG.GPU PT, R4, [R6+0x4], R8, R9 ;  /* 0x00000408060473a9 */ /* 0x000ea400001ee109 */
[----:B--2---:R-:W-:-:S13]  /*4740*/  ISETP.NE.AND P1, PT, R4, 0x1, PT ;  /* 0x000000010400780c */ /* 0x004fda0003f25270 */
[----:B------:R-:W-:Y:S05]  /*4750*/  @P1 BRA `(.L_x_98) ;  /* 0x0000000000281947 */ /* 0x000fea0003800000 */
.L_x_99:
[C---:B------:R-:W-:Y:S01]  /*4760*/  ISETP.GT.AND P1, PT, R2.reuse, 0xffff, PT ;  /* 0x0000ffff0200780c */ /* 0x040fe20003f24270 */
[----:B------:R-:W-:Y:S05]  /*4770*/  YIELD ;  /* 0x0000000000007946 */ /* 0x000fea0003800000 */
[----:B------:R-:W-:-:S07]  /*4780*/  VIADD R4, R2, 0x1 ;  /* 0x0000000102047836 */ /* 0x000fce0000000000 */
[----:B------:R-:W-:Y:S05]  /*4790*/  @P1 BRA `(.L_x_5) ;  /* 0x00000004001c1947 */ /* 0x000fea0003800000 */
[----:B------:R-:W-:Y:S02]  /*47a0*/  HFMA2 R8, -RZ, RZ, 0, 0 ;  /* 0x00000000ff087431 */ /* 0x000fe400000001ff */
[----:B------:R-:W-:-:S05]  /*47b0*/  IMAD.MOV.U32 R9, RZ, RZ, 0x1 ;  /* 0x00000001ff097424 */ /* 0x000fca00078e00ff */
[----:B------:R-:W2:Y:S02]  /*47c0*/  ATOMG.E.CAS.STRONG.GPU PT, R2, [R6+0x4], R8, R9 ;  /* 0x00000408060273a9 */ /* 0x000ea400001ee109 */
[----:B--2---:R-:W-:Y:S02]  /*47d0*/  ISETP.NE.AND P1, PT, R2, 0x1, PT ;  /* 0x000000010200780c */ /* 0x004fe40003f25270 */
[----:B------:R-:W-:-:S11]  /*47e0*/  MOV R2, R4 ;  /* 0x0000000400027202 */ /* 0x000fd60000000f00 */
[----:B------:R-:W-:Y:S05]  /*47f0*/  @!P1 BRA `(.L_x_99) ;  /* 0xfffffffc00d89947 */ /* 0x000fea000383ffff */
.L_x_98:
[----:B------:R-:W0:Y:S01]  /*4800*/  LDC R9, c[0x0][0x3a4] ;  /* 0x0000e900ff097b82 */ /* 0x000e220000000800 */
[----:B------:R-:W-:Y:S01]  /*4810*/  IMAD.MOV.U32 R10, RZ, RZ, RZ ;  /* 0x000000ffff0a7224 */ /* 0x000fe200078e00ff */
[----:B------:R-:W-:Y:S01]  /*4820*/  MOV R11, 0x1 ;  /* 0x00000001000b7802 */ /* 0x000fe20000000f00 */
[----:B0-----:R-:W-:-:S05]  /*4830*/  IMAD.WIDE R8, R9, 0x4, R6 ;  /* 0x0000000409087825 */ /* 0x001fca00078e0206 */
[----:B------:R-:W2:Y:S02]  /*4840*/  ATOMG.E.CAS.STRONG.GPU PT, R4, [R8+-0x4], R10, R11 ;  /* 0xfffffc0a080473a9 */ /* 0x000ea400001ee10b */
[----:B--2---:R-:W-:-:S13]  /*4850*/  ISETP.NE.AND P1, PT, R4, 0x1, PT ;  /* 0x000000010400780c */ /* 0x004fda0003f25270 */
[----:B------:R-:W-:Y:S05]  /*4860*/  @P1 BRA `(.L_x_100) ;  /* 0x0000000000281947 */ /* 0x000fea0003800000 */
.L_x_101:
[C---:B------:R-:W-:Y:S01]  /*4870*/  ISETP.GT.AND P1, PT, R2.reuse, 0xffff, PT ;  /* 0x0000ffff0200780c */ /* 0x040fe20003f24270 */
[----:B------:R-:W-:Y:S05]  /*4880*/  YIELD ;  /* 0x0000000000007946 */ /* 0x000fea0003800000 */
[----:B------:R-:W-:-:S07]  /*4890*/  VIADD R4, R2, 0x1 ;  /* 0x0000000102047836 */ /* 0x000fce0000000000 */
[----:B------:R-:W-:Y:S05]  /*48a0*/  @P1 BRA `(.L_x_5) ;  /* 0x0000000000d81947 */ /* 0x000fea0003800000 */
[----:B------:R-:W-:Y:S02]  /*48b0*/  HFMA2 R10, -RZ, RZ, 0, 0 ;  /* 0x00000000ff0a7431 */ /* 0x000fe400000001ff */
[----:B------:R-:W-:-:S05]  /*48c0*/  IMAD.MOV.U32 R11, RZ, RZ, 0x1 ;  /* 0x00000001ff0b7424 */ /* 0x000fca00078e00ff */
[----:B------:R-:W2:Y:S02]  /*48d0*/  ATOMG.E.CAS.STRONG.GPU PT, R2, [R8+-0x4], R10, R11 ;  /* 0xfffffc0a080273a9 */ /* 0x000ea400001ee10b */
[----:B--2---:R-:W-:Y:S02]  /*48e0*/  ISETP.NE.AND P1, PT, R2, 0x1, PT ;  /* 0x000000010200780c */ /* 0x004fe40003f25270 */
[----:B------:R-:W-:-:S11]  /*48f0*/  MOV R2, R4 ;  /* 0x0000000400027202 */ /* 0x000fd60000000f00 */
[----:B------:R-:W-:Y:S05]  /*4900*/  @!P1 BRA `(.L_x_101) ;  /* 0xfffffffc00d89947 */ /* 0x000fea000383ffff */
.L_x_100:
[----:B------:R-:W0:Y:S01]  /*4910*/  LDC R11, c[0x0][0x3a4] ;  /* 0x0000e900ff0b7b82 */ /* 0x000e220000000800 */
[----:B------:R-:W-:Y:S01]  /*4920*/  IMAD.MOV.U32 R14, RZ, RZ, RZ ;  /* 0x000000ffff0e7224 */ /* 0x000fe200078e00ff */
[----:B------:R-:W-:Y:S01]  /*4930*/  MOV R15, 0x1 ;  /* 0x00000001000f7802 */ /* 0x000fe20000000f00 */
[----:B0-----:R-:W-:-:S05]  /*4940*/  IMAD.WIDE R10, R11, 0x4, R8 ;  /* 0x000000040b0a7825 */ /* 0x001fca00078e0208 */
[----:B------:R-:W2:Y:S02]  /*4950*/  ATOMG.E.CAS.STRONG.GPU PT, R4, [R10+-0x4], R14, R15 ;  /* 0xfffffc0e0a0473a9 */ /* 0x000ea400001ee10f */
[----:B--2---:R-:W-:-:S13]  /*4960*/  ISETP.NE.AND P1, PT, R4, 0x1, PT ;  /* 0x000000010400780c */ /* 0x004fda0003f25270 */
[----:B------:R-:W-:Y:S05]  /*4970*/  @P1 BRA `(.L_x_102) ;  /* 0x0000000000281947 */ /* 0x000fea0003800000 */
[----:B------:R-:W-:-:S07]  /*4980*/  IMAD.MOV.U32 R15, RZ, RZ, 0x1 ;  /* 0x00000001ff0f7424 */ /* 0x000fce00078e00ff */
.L_x_103:
[C---:B------:R-:W-:Y:S01]  /*4990*/  ISETP.GT.AND P1, PT, R2.reuse, 0xffff, PT ;  /* 0x0000ffff0200780c */ /* 0x040fe20003f24270 */
[----:B------:R-:W-:Y:S05]  /*49a0*/  YIELD ;  /* 0x0000000000007946 */ /* 0x000fea0003800000 */
[----:B------:R-:W-:-:S07]  /*49b0*/  IADD3 R4, PT, PT, R2, 0x1, RZ ;  /* 0x0000000102047810 */ /* 0x000fce0007ffe0ff */
[----:B------:R-:W-:Y:S05]  /*49c0*/  @P1 BRA `(.L_x_5) ;  /* 0x0000000000901947 */ /* 0x000fea0003800000 */
[----:B------:R-:W-:-:S05]  /*49d0*/  IMAD.MOV.U32 R14, RZ, RZ, RZ ;  /* 0x000000ffff0e7224 */ /* 0x000fca00078e00ff */
[----:B------:R-:W2:Y:S02]  /*49e0*/  ATOMG.E.CAS.STRONG.GPU PT, R2, [R10+-0x4], R14, R15 ;  /* 0xfffffc0e0a0273a9 */ /* 0x000ea400001ee10f */
[----:B--2---:R-:W-:Y:S02]  /*49f0*/  ISETP.NE.AND P1, PT, R2, 0x1, PT ;  /* 0x000000010200780c */ /* 0x004fe40003f25270 */
[----:B------:R-:W-:-:S11]  /*4a00*/  MOV R2, R4 ;  /* 0x0000000400027202 */ /* 0x000fd60000000f00 */
[----:B------:R-:W-:Y:S05]  /*4a10*/  @!P1 BRA `(.L_x_103) ;  /* 0xfffffffc00dc9947 */ /* 0x000fea000383ffff */
.L_x_102:
[----:B------:R-:W0:Y:S01]  /*4a20*/  LDC.64 R14, c[0x0][0x380] ;  /* 0x0000e000ff0e7b82 */ /* 0x000e220000000a00 */
[----:B------:R-:W-:Y:S01]  /*4a30*/  IMAD.U32 R19, RZ, RZ, UR14 ;  /* 0x0000000eff137e24 */ /* 0x000fe2000f8e00ff */
[----:B------:R-:W-:Y:S01]  /*4a40*/  IADD3 R17, PT, PT, R12, R13, RZ ;  /* 0x0000000d0c117210 */ /* 0x000fe20007ffe0ff */
[----:B0-----:R-:W-:-:S05]  /*4a50*/  IMAD.WIDE R4, R13, 0x4, R14 ;  /* 0x000000040d047825 */ /* 0x001fca00078e020e */
[----:B------:R-:W2:Y:S01]  /*4a60*/  LDG.E R16, desc[UR28][R4.64+-0x4] ;  /* 0xfffffc1c04107981 */ /* 0x000ea2000c1e1900 */
[----:B------:R-:W-:-:S03]  /*4a70*/  IMAD.WIDE R12, R19, 0x4, R4 ;  /* 0x00000004130c7825 */ /* 0x000fc600078e0204 */
[----:B------:R-:W2:Y:S01]  /*4a80*/  LDG.E R19, desc[UR28][R4.64] ;  /* 0x0000001c04137981 */ /* 0x000ea2000c1e1900 */
[----:B------:R-:W-:-:S03]  /*4a90*/  IMAD.WIDE R14, R17, 0x4, R14 ;  /* 0x00000004110e7825 */ /* 0x000fc600078e020e */
[----:B------:R-:W2:Y:S04]  /*4aa0*/  LDG.E R18, desc[UR28][R4.64+0x4] ;  /* 0x0000041c04127981 */ /* 0x000ea8000c1e1900 */
[----:B------:R-:W3:Y:S04]  /*4ab0*/  LDG.E R13, desc[UR28][R12.64+-0x4] ;  /* 0xfffffc1c0c0d7981 */ /* 0x000ee8000c1e1900 */
[----:B------:R-:W4:Y:S01]  /*4ac0*/  LDG.E R14, desc[UR28][R14.64+-0x4] ;  /* 0xfffffc1c0e0e7981 */ /* 0x000f22000c1e1900 */
[----:B------:R-:W-:Y:S01]  /*4ad0*/  BSSY.RECONVERGENT B2, `(.L_x_104) ;  /* 0x000000c000027945 */ /* 0x000fe20003800200 */
[----:B--2---:R-:W-:-:S05]  /*4ae0*/  IADD3 R16, PT, PT, R18, R19, R16 ;  /* 0x0000001312107210 */ /* 0x004fca0007ffe010 */
[----:B---3--:R-:W-:-:S04]  /*4af0*/  IMAD.IADD R17, R16, 0x1, R13 ;  /* 0x0000000110117824 */ /* 0x008fc800078e020d */
[----:B----4-:R-:W-:-:S05]  /*4b00*/  IMAD R17, R14, R17, RZ ;  /* 0x000000110e117224 */ /* 0x010fca00078e02ff */
[----:B------:R-:W-:-:S04]  /*4b10*/  SHF.L.U32 R17, R17, 0x1, RZ ;  /* 0x0000000111117819 */ /* 0x000fc800000006ff */
[----:B------:R-:W-:-:S13]  /*4b20*/  ISETP.GT.AND P1, PT, R17, -0x1, PT ;  /* 0xffffffff1100780c */ /* 0x000fda0003f24270 */
[----:B------:R-:W-:Y:S05]  /*4b30*/  @P1 BRA `(.L_x_105) ;  /* 0x0000000000141947 */ /* 0x000fea0003800000 */
[----:B------:R-:W0:Y:S02]  /*4b40*/  LDC R13, c[0x0][0x3a4] ;  /* 0x0000e900ff0d7b82 */ /* 0x000e240000000800 */
[----:B0-----:R-:W-:-:S05]  /*4b50*/  IMAD.WIDE R4, R13, 0x4, R4 ;  /* 0x000000040d047825 */ /* 0x001fca00078e0204 */
[----:B------:R-:W2:Y:S02]  /*4b60*/  LDG.E R12, desc[UR28][R4.64+-0x4] ;  /* 0xfffffc1c040c7981 */ /* 0x000ea4000c1e1900 */
[----:B--2---:R-:W-:-:S05]  /*4b70*/  IMAD.MOV R13, RZ, RZ, -R12 ;  /* 0x000000ffff0d7224 */ /* 0x004fca00078e0a0c */
[----:B------:R0:W-:Y:S02]  /*4b80*/  STG.E desc[UR28][R4.64+-0x4], R13 ;  /* 0xfffffc0d04007986 */ /* 0x0001e4000c10191c */
.L_x_105:
[----:B------:R-:W-:Y:S05]  /*4b90*/  BSYNC.RECONVERGENT B2 ;  /* 0x0000000000027941 */ /* 0x000fea0003800200 */
.L_x_104:
[----:B------:R3:W5:Y:S04]  /*4ba0*/  ATOMG.E.EXCH.STRONG.GPU PT, RZ, desc[UR28][R6.64+-0x4], RZ ;  /* 0xfffffcff06ff79a8 */ /* 0x000768000c1ef11c */
[----:B------:R3:W5:Y:S04]  /*4bb0*/  ATOMG.E.EXCH.STRONG.GPU PT, RZ, desc[UR28][R6.64], RZ ;  /* 0x800000ff06ff79a8 */ /* 0x000768000c1ef11c */
[----:B------:R3:W5:Y:S04]  /*4bc0*/  ATOMG.E.EXCH.STRONG.GPU PT, RZ, desc[UR28][R6.64+0x4], RZ ;  /* 0x800004ff06ff79a8 */ /* 0x000768000c1ef11c */
[----:B------:R3:W5:Y:S04]  /*4bd0*/  ATOMG.E.EXCH.STRONG.GPU PT, RZ, desc[UR28][R8.64+-0x4], RZ ;  /* 0xfffffcff08ff79a8 */ /* 0x000768000c1ef11c */
[----:B------:R3:W5:Y:S01]  /*4be0*/  ATOMG.E.EXCH.STRONG.GPU PT, RZ, desc[UR28][R10.64+-0x4], RZ ;  /* 0xfffffcff0aff79a8 */ /* 0x000762000c1ef11c */
[----:B0-----:R-:W-:-:S02]  /*4bf0*/  MOV R4, R2 ;  /* 0x0000000200047202 */ /* 0x001fc40000000f00 */
[----:B------:R-:W-:-:S07]  /*4c00*/  PRMT R5, RZ, 0x7610, R5 ;  /* 0x00007610ff057816 */ /* 0x000fce0000000005 */
.L_x_5:
[----:B------:R-:W-:Y:S05]  /*4c10*/  BSYNC B0 ;  /* 0x0000000000007941 */ /* 0x000fea0003800000 */
.L_x_1:
[----:B------:R-:W-:Y:S05]  /*4c20*/  @!P0 BRA `(.L_x_106) ;  /* 0xffffffb400648947 */ /* 0x000fea000383ffff */
[----:B------:R-:W-:Y:S05]  /*4c30*/  BSYNC B1 ;  /* 0x0000000000017941 */ /* 0x000fea0003800000 */
.L_x_0:
[----:B------:R-:W-:Y:S05]  /*4c40*/  EXIT ;  /* 0x000000000000794d */ /* 0x000fea0003800000 */
.L_x_107:
[----:B------:R-:W-:-:S00]  /*4c50*/  BRA `(.L_x_107) ;  /* 0xfffffffc00fc7947 */ /* 0x000fc0000383ffff */
[----:B------:R-:W-:-:S00]  /*4c60*/  NOP ;  /* 0x0000000000007918 */ /* 0x000fc00000000000 */
        /* <DEDUP_REMOVED lines=9> */
.L_x_134:


//--------------------- .text._Z10add_kernelPiS_i --------------------------
	.section	.text._Z10add_kernelPiS_i,"ax",@progbits
	.align	128
        .global         _Z10add_kernelPiS_i
        .type           _Z10add_kernelPiS_i,@function
        .size           _Z10add_kernelPiS_i,(.L_x_135 - _Z10add_kernelPiS_i)
        .other          _Z10add_kernelPiS_i,@"STO_CUDA_ENTRY STV_DEFAULT"
_Z10add_kernelPiS_i:
.text._Z10add_kernelPiS_i:
[----:B------:R-:W-:Y:S01]  /*0000*/  LDC R1, c[0x0][0x37c] ;  /* 0x0000df00ff017b82 */ /* 0x000fe20000000800 */
[----:B------:R-:W0:Y:S07]  /*0010*/  S2R R3, SR_TID.X ;  /* 0x0000000000037919 */ /* 0x000e2e0000002100 */
[----:B------:R-:W0:Y:S01]  /*0020*/  S2UR UR5, SR_CTAID.X ;  /* 0x00000000000579c3 */ /* 0x000e220000002500 */
[----:B------:R-:W1:Y:S07]  /*0030*/  LDCU UR4, c[0x0][0x390] ;  /* 0x00007200ff0477ac */ /* 0x000e6e0008000800 */
[----:B------:R-:W0:Y:S01]  /*0040*/  LDC R0, c[0x0][0x360] ;  /* 0x0000d800ff007b82 */ /* 0x000e220000000800 */
[----:B------:R-:W2:Y:S01]  /*0050*/  LDCU UR6, c[0x0][0x370] ;  /* 0x00006e00ff0677ac */ /* 0x000ea20008000800 */
[----:B-1----:R-:W-:Y:S01]  /*0060*/  UIMAD UR4, UR4, UR4, URZ ;  /* 0x00000004040472a4 */ /* 0x002fe2000f8e02ff */
[----:B0-----:R-:W-:-:S02]  /*0070*/  IMAD R3, R0, UR5, R3 ;  /* 0x0000000500037c24 */ /* 0x001fc4000f8e0203 */
[----:B--2---:R-:W-:-:S03]  /*0080*/  IMAD R0, R0, UR6, RZ ;  /* 0x0000000600007c24 */ /* 0x004fc6000f8e02ff */
[----:B------:R-:W-:-:S13]  /*0090*/  ISETP.GE.AND P0, PT, R3, UR4, PT ;  /* 0x0000000403007c0c */ /* 0x000fda000bf06270 */
[----:B------:R-:W-:Y:S05]  /*00a0*/  @P0 EXIT ;  /* 0x000000000000094d */ /* 0x000fea0003800000 */
[----:B------:R-:W0:Y:S01]  /*00b0*/  I2F.U32.RP R8, R0 ;  /* 0x0000000000087306 */ /* 0x000e220000209000 */
[C---:B------:R-:W-:Y:S01]  /*00c0*/  IMAD.IADD R2, R0.reuse, 0x1, R3 ;  /* 0x0000000100027824 */ /* 0x040fe200078e0203 */
[----:B------:R-:W-:Y:S01]  /*00d0*/  IADD3 R9, PT, PT, RZ, -R0, RZ ;  /* 0x80000000ff097210 */ /* 0x000fe20007ffe0ff */
[----:B------:R-:W1:Y:S01]  /*00e0*/  LDCU.64 UR6, c[0x0][0x358] ;  /* 0x00006b00ff0677ac */ /* 0x000e620008000a00 */
[----:B------:R-:W-:Y:S01]  /*00f0*/  ISETP.NE.U32.AND P2, PT, R0, RZ, PT ;  /* 0x000000ff0000720c */ /* 0x000fe20003f45070 */
[----:B------:R-:W-:Y:S01]  /*0100*/  BSSY.RECONVERGENT B0, `(.L_x_108) ;  /* 0x0000028000007945 */ /* 0x000fe20003800200 */
[C---:B------:R-:W-:Y:S02]  /*0110*/  ISETP.GE.AND P0, PT, R2.reuse, UR4, PT ;  /* 0x0000000402007c0c */ /* 0x040fe4000bf06270 */
[----:B------:R-:W-:Y:S02]  /*0120*/  VIMNMX R7, PT, PT, R2, UR4, !PT ;  /* 0x0000000402077c48 */ /* 0x000fe4000ffe0100 */
[----:B------:R-:W-:-:S04]  /*0130*/  SEL R6, RZ, 0x1, P0 ;  /* 0x00000001ff067807 */ /* 0x000fc80000000000 */
[----:B------:R-:W-:Y:S01]  /*0140*/  IADD3 R7, PT, PT, R7, -R2, -R6 ;  /* 0x8000000207077210 */ /* 0x000fe20007ffe806 */
[----:B0-----:R-:W0:Y:S02]  /*0150*/  MUFU.RCP R8, R8 ;  /* 0x0000000800087308 */ /* 0x001e240000001000 */
[----:B0-----:R-:W-:-:S06]  /*0160*/  IADD3 R4, PT, PT, R8, 0xffffffe, RZ ;  /* 0x0ffffffe08047810 */ /* 0x001fcc0007ffe0ff */
[----:B------:R0:W2:Y:S02]  /*0170*/  F2I.FTZ.U32.TRUNC.NTZ R5, R4 ;  /* 0x0000000400057305 */ /* 0x0000a4000021f000 */
[----:B0-----:R-:W-:Y:S02]  /*0180*/  HFMA2 R4, -RZ, RZ, 0, 0 ;  /* 0x00000000ff047431 */ /* 0x001fe400000001ff */
[----:B--2---:R-:W-:-:S04]  /*0190*/  IMAD R9, R9, R5, RZ ;  /* 0x0000000509097224 */ /* 0x004fc800078e02ff */
[----:B------:R-:W-:-:S06]  /*01a0*/  IMAD.HI.U32 R8, R5, R9, R4 ;  /* 0x0000000905087227 */ /* 0x000fcc00078e0004 */
[----:B------:R-:W-:-:S04]  /*01b0*/  IMAD.HI.U32 R5, R8, R7, RZ ;  /* 0x0000000708057227 */ /* 0x000fc800078e00ff */
[----:B------:R-:W-:-:S04]  /*01c0*/  IMAD.MOV R2, RZ, RZ, -R5 ;  /* 0x000000ffff027224 */ /* 0x000fc800078e0a05 */
[----:B------:R-:W-:-:S05]  /*01d0*/  IMAD R7, R0, R2, R7 ;  /* 0x0000000200077224 */ /* 0x000fca00078e0207 */
[----:B------:R-:W-:-:S13]  /*01e0*/  ISETP.GE.U32.AND P0, PT, R7, R0, PT ;  /* 0x000000000700720c */ /* 0x000fda0003f06070 */
[----:B------:R-:W-:Y:S01]  /*01f0*/  @P0 IADD3 R7, PT, PT, -R0, R7, RZ ;  /* 0x0000000700070210 */ /* 0x000fe20007ffe1ff */
[----:B------:R-:W-:-:S03]  /*0200*/  @P0 VIADD R5, R5, 0x1 ;  /* 0x0000000105050836 */ /* 0x000fc60000000000 */
[----:B------:R-:W-:-:S13]  /*0210*/  ISETP.GE.U32.AND P1, PT, R7, R0, PT ;  /* 0x000000000700720c */ /* 0x000fda0003f26070 */
[----:B------:R-:W-:Y:S02]  /*0220*/  @P1 IADD3 R5, PT, PT, R5, 0x1, RZ ;  /* 0x0000000105051810 */ /* 0x000fe40007ffe0ff */
[----:B------:R-:W-:-:S05]  /*0230*/  @!P2 LOP3.LUT R5, RZ, R0, RZ, 0x33, !PT ;  /* 0x00000000ff05a212 */ /* 0x000fca00078e33ff */
[----:B------:R-:W-:-:S05]  /*0240*/  IMAD.IADD R2, R6, 0x1, R5 ;  /* 0x0000000106027824 */ /* 0x000fca00078e0205 */
[C---:B------:R-:W-:Y:S02]  /*0250*/  LOP3.LUT R4, R2.reuse, 0x3, RZ, 0xc0, !PT ;  /* 0x0000000302047812 */ /* 0x040fe400078ec0ff */
[----:B------:R-:W-:Y:S02]  /*0260*/  ISETP.GE.U32.AND P1, PT, R2, 0x3, PT ;  /* 0x000000030200780c */ /* 0x000fe40003f26070 */
[----:B------:R-:W-:-:S13]  /*0270*/  ISETP.NE.AND P0, PT, R4, 0x3, PT ;  /* 0x000000030400780c */ /* 0x000fda0003f05270 */
[----:B-1----:R-:W-:Y:S05]  /*0280*/  @!P0 BRA `(.L_x_109) ;  /* 0x00000000003c8947 */ /* 0x002fea0003800000 */
[----:B------:R-:W0:Y:S01]  /*0290*/  LDC.64 R8, c[0x0][0x380] ;  /* 0x0000e000ff087b82 */ /* 0x000e220000000a00 */
[----:B------:R-:W-:-:S04]  /*02a0*/  IADD3 R2, PT, PT, R2, 0x1, RZ ;  /* 0x0000000102027810 */ /* 0x000fc80007ffe0ff */
[----:B------:R-:W-:-:S03]  /*02b0*/  LOP3.LUT R2, R2, 0x3, RZ, 0xc0, !PT ;  /* 0x0000000302027812 */ /* 0x000fc600078ec0ff */
[----:B------:R-:W1:Y:S02]  /*02c0*/  LDC.64 R10, c[0x0][0x388] ;  /* 0x0000e200ff0a7b82 */ /* 0x000e640000000a00 */
[----:B------:R-:W-:-:S07]  /*02d0*/  IMAD.MOV R2, RZ, RZ, -R2 ;  /* 0x000000ffff027224 */ /* 0x000fce00078e0a02 */
.L_x_110:
[----:B-1----:R-:W-:-:S04]  /*02e0*/  IMAD.WIDE R6, R3, 0x4, R10 ;  /* 0x0000000403067825 */ /* 0x002fc800078e020a */
[----:B0-2---:R-:W-:Y:S02]  /*02f0*/  IMAD.WIDE R4, R3, 0x4, R8 ;  /* 0x0000000403047825 */ /* 0x005fe400078e0208 */
[----:B------:R-:W2:Y:S04]  /*0300*/  LDG.E R6, desc[UR6][R6.64] ;  /* 0x0000000606067981 */ /* 0x000ea8000c1e1900 */
[----:B------:R-:W2:Y:S01]  /*0310*/  LDG.E R13, desc[UR6][R4.64] ;  /* 0x00000006040d7981 */ /* 0x000ea2000c1e1900 */
[----:B------:R-:W-:Y:S01]  /*0320*/  VIADD R2, R2, 0x1 ;  /* 0x0000000102027836 */ /* 0x000fe20000000000 */
[----:B------:R-:W-:-:S04]  /*0330*/  IADD3 R3, PT, PT, R0, R3, RZ ;  /* 0x0000000300037210 */ /* 0x000fc80007ffe0ff */
[----:B------:R-:W-:Y:S02]  /*0340*/  ISETP.NE.AND P0, PT, R2, RZ, PT ;  /* 0x000000ff0200720c */ /* 0x000fe40003f05270 */
[----:B--2---:R-:W-:-:S05]  /*0350*/  IADD3 R13, PT, PT, R6, R13, RZ ;  /* 0x0000000d060d7210 */ /* 0x004fca0007ffe0ff */
[----:B------:R2:W-:Y:S06]  /*0360*/  STG.E desc[UR6][R4.64], R13 ;  /* 0x0000000d04007986 */ /* 0x0005ec000c101906 */
[----:B------:R-:W-:Y:S05]  /*0370*/  @P0 BRA `(.L_x_110) ;  /* 0xfffffffc00d80947 */ /* 0x000fea000383ffff */
.L_x_109:
[----:B------:R-:W-:Y:S05]  /*0380*/  BSYNC.RECONVERGENT B0 ;  /* 0x0000000000007941 */ /* 0x000fea0003800200 */
.L_x_108:
[----:B------:R-:W-:Y:S05]  /*0390*/  @!P1 EXIT ;  /* 0x000000000000994d */ /* 0x000fea0003800000 */
.L_x_111:
[----:B-12---:R-:W0:Y:S08]  /*03a0*/  LDC.64 R4, c[0x0][0x388] ;  /* 0x0000e200ff047b82 */ /* 0x006e300000000a00 */
[----:B------:R-:W1:Y:S01]  /*03b0*/  LDC.64 R6, c[0x0][0x380] ;  /* 0x0000e000ff067b82 */ /* 0x000e620000000a00 */
[----:B0-----:R-:W-:-:S05]  /*03c0*/  IMAD.WIDE R12, R3, 0x4, R4 ;  /* 0x00000004030c7825 */ /* 0x001fca00078e0204 */
[----:B------:R-:W2:Y:S01]  /*03d0*/  LDG.E R2, desc[UR6][R12.64] ;  /* 0x000000060c027981 */ /* 0x000ea2000c1e1900 */
[----:B-1----:R-:W-:-:S05]  /*03e0*/  IMAD.WIDE R14, R3, 0x4, R6 ;  /* 0x00000004030e7825 */ /* 0x002fca00078e0206 */
[----:B------:R-:W2:Y:S01]  /*03f0*/  LDG.E R5, desc[UR6][R14.64] ;  /* 0x000000060e057981 */ /* 0x000ea2000c1e1900 */
[----:B------:R-:W-:-:S04]  /*0400*/  IMAD.WIDE R6, R0, 0x4, R14 ;  /* 0x0000000400067825 */ /* 0x000fc800078e020e */
[----:B--2---:R-:W-:Y:S02]  /*0410*/  IMAD.IADD R17, R2, 0x1, R5 ;  /* 0x0000000102117824 */ /* 0x004fe400078e0205 */
[----:B------:R-:W-:-:S03]  /*0420*/  IMAD.WIDE R4, R0, 0x4, R12 ;  /* 0x0000000400047825 */ /* 0x000fc600078e020c */
[----:B------:R0:W-:Y:S04]  /*0430*/  STG.E desc[UR6][R14.64], R17 ;  /* 0x000000110e007986 */ /* 0x0001e8000c101906 */
[----:B------:R-:W2:Y:S04]  /*0440*/  LDG.E R2, desc[UR6][R4.64] ;  /* 0x0000000604027981 */ /* 0x000ea8000c1e1900 */
[----:B------:R-:W2:Y:S01]  /*0450*/  LDG.E R9, desc[UR6][R6.64] ;  /* 0x0000000606097981 */ /* 0x000ea2000c1e1900 */
[----:B------:R-:W-:Y:S01]  /*0460*/  IMAD.WIDE R10, R0, 0x4, R6 ;  /* 0x00000004000a7825 */ /* 0x000fe200078e0206 */
[----:B--2---:R-:W-:-:S03]  /*0470*/  IADD3 R19, PT, PT, R2, R9, RZ ;  /* 0x0000000902137210 */ /* 0x004fc60007ffe0ff */
[C---:B------:R-:W-:Y:S02]  /*0480*/  IMAD.WIDE R8, R0.reuse, 0x4, R4 ;  /* 0x0000000400087825 */ /* 0x040fe400078e0204 */
[----:B------:R1:W-:Y:S04]  /*0490*/  STG.E desc[UR6][R6.64], R19 ;  /* 0x0000001306007986 */ /* 0x0003e8000c101906 */
[----:B------:R-:W2:Y:S04]  /*04a0*/  LDG.E R2, desc[UR6][R8.64] ;  /* 0x0000000608027981 */ /* 0x000ea8000c1e1900 */
[----:B------:R-:W2:Y:S01]  /*04b0*/  LDG.E R13, desc[UR6][R10.64] ;  /* 0x000000060a0d7981 */ /* 0x000ea2000c1e1900 */
[----:B0-----:R-:W-:-:S04]  /*04c0*/  IMAD.WIDE R14, R0, 0x4, R10 ;  /* 0x00000004000e7825 */ /* 0x001fc800078e020a */
[----:B--2---:R-:W-:Y:S02]  /*04d0*/  IMAD.IADD R21, R2, 0x1, R13 ;  /* 0x0000000102157824 */ /* 0x004fe400078e020d */
[----:B------:R-:W-:-:S03]  /*04e0*/  IMAD.WIDE R12, R0, 0x4, R8 ;  /* 0x00000004000c7825 */ /* 0x000fc600078e0208 */
[----:B------:R1:W-:Y:S04]  /*04f0*/  STG.E desc[UR6][R10.64], R21 ;  /* 0x000000150a007986 */ /* 0x0003e8000c101906 */
[----:B------:R-:W2:Y:S04]  /*0500*/  LDG.E R12, desc[UR6][R12.64] ;  /* 0x000000060c0c7981 */ /* 0x000ea8000c1e1900 */
[----:B------:R-:W2:Y:S01]  /*0510*/  LDG.E R5, desc[UR6][R14.64] ;  /* 0x000000060e057981 */ /* 0x000ea2000c1e1900 */
[----:B------:R-:W-:-:S05]  /*0520*/  IMAD R3, R0, 0x4, R3 ;  /* 0x0000000400037824 */ /* 0x000fca00078e0203 */
[----:B------:R-:W-:Y:S02]  /*0530*/  ISETP.GE.AND P0, PT, R3, UR4, PT ;  /* 0x0000000403007c0c */ /* 0x000fe4000bf06270 */
[----:B--2---:R-:W-:-:S05]  /*0540*/  IADD3 R5, PT, PT, R12, R5, RZ ;  /* 0x000000050c057210 */ /* 0x004fca0007ffe0ff */
[----:B------:R1:W-:Y:S06]  /*0550*/  STG.E desc[UR6][R14.64], R5 ;  /* 0x000000050e007986 */ /* 0x0003ec000c101906 */
[----:B------:R-:W-:Y:S05]  /*0560*/  @!P0 BRA `(.L_x_111) ;  /* 0xfffffffc008c8947 */ /* 0x000fea000383ffff */
[----:B------:R-:W-:Y:S05]  /*0570*/  EXIT ;  /* 0x000000000000794d */ /* 0x000fea0003800000 */
.L_x_112:
        /* <DEDUP_REMOVED lines=16> */
.L_x_135:


//--------------------- .text._Z13matrix_kernelPiS_S_i --------------------------
	.section	.text._Z13matrix_kernelPiS_S_i,"ax",@progbits
	.align	128
        .global         _Z13matrix_kernelPiS_S_i
        .type           _Z13matrix_kernelPiS_S_i,@function
        .size           _Z13matrix_kernelPiS_S_i,(.L_x_136 - _Z13matrix_kernelPiS_S_i)
        .other          _Z13matrix_kernelPiS_S_i,@"STO_CUDA_ENTRY STV_DEFAULT"
_Z13matrix_kernelPiS_S_i:
.text._Z13matrix_kernelPiS_S_i:
        /* <DEDUP_REMOVED lines=11> */
[----:B------:R-:W-:Y:S01]  /*00b0*/  UISETP.GT.AND UP0, UPT, UR8, URZ, UPT ;  /* 0x000000ff0800728c */ /* 0x000fe2000bf04270 */
[----:B------:R-:W0:Y:S08]  /*00c0*/  LDCU.64 UR6, c[0x0][0x358] ;  /* 0x00006b00ff0677ac */ /* 0x000e300008000a00 */
[----:B------:R-:W-:Y:S05]  /*00d0*/  BRA.U UP0, `(.L_x_113) ;  /* 0x00000001001c7547 */ /* 0x000fea000b800000 */
[----:B------:R-:W1:Y:S02]  /*00e0*/  LDC.64 R6, c[0x0][0x380] ;  /* 0x0000e000ff067b82 */ /* 0x000e640000000a00 */
.L_x_114:
[----:B-1----:R-:W-:Y:S01]  /*00f0*/  IMAD.WIDE R4, R3, 0x4, R6 ;  /* 0x0000000403047825 */ /* 0x002fe200078e0206 */
[----:B------:R-:W-:-:S04]  /*0100*/  IADD3 R3, PT, PT, R0, R3, RZ ;  /* 0x0000000300037210 */ /* 0x000fc80007ffe0ff */
[----:B0-----:R2:W-:Y:S01]  /*0110*/  STG.E desc[UR6][R4.64], RZ ;  /* 0x000000ff04007986 */ /* 0x0015e2000c101906 */
[----:B------:R-:W-:-:S13]  /*0120*/  ISETP.GE.AND P0, PT, R3, UR4, PT ;  /* 0x0000000403007c0c */ /* 0x000fda000bf06270 */
[----:B--2---:R-:W-:Y:S05]  /*0130*/  @!P0 BRA `(.L_x_114) ;  /* 0xfffffffc00ec8947 */ /* 0x004fea000383ffff */
[----:B------:R-:W-:Y:S05]  /*0140*/  EXIT ;  /* 0x000000000000794d */ /* 0x000fea0003800000 */
.L_x_113:
[----:B------:R-:W1:Y:S01]  /*0150*/  LDC R2, c[0x0][0x398] ;  /* 0x0000e600ff027b82 */ /* 0x000e620000000800 */
[----:B------:R-:W-:Y:S01]  /*0160*/  IABS R10, R3 ;  /* 0x00000003000a7213 */ /* 0x000fe20000000000 */
[----:B------:R-:W-:Y:S01]  /*0170*/  BSSY.RECONVERGENT B0, `(.L_x_115) ;  /* 0x000002a000007945 */ /* 0x000fe20003800200 */
[----:B0-----:R-:W-:Y:S02]  /*0180*/  MOV R15, RZ ;  /* 0x000000ff000f7202 */ /* 0x001fe40000000f00 */
[----:B-1----:R-:W-:-:S04]  /*0190*/  IABS R7, R2 ;  /* 0x0000000200077213 */ /* 0x002fc80000000000 */
[----:B------:R-:W1:Y:S08]  /*01a0*/  I2F.RP R6, R7 ;  /* 0x0000000700067306 */ /* 0x000e700000209400 */
[----:B-1----:R-:W1:Y:S02]  /*01b0*/  MUFU.RCP R6, R6 ;  /* 0x0000000600067308 */ /* 0x002e640000001000 */
[----:B-1----:R-:W-:-:S06]  /*01c0*/  IADD3 R4, PT, PT, R6, 0xffffffe, RZ ;  /* 0x0ffffffe06047810 */ /* 0x002fcc0007ffe0ff */
[----:B------:R1:W2:Y:S02]  /*01d0*/  F2I.FTZ.U32.TRUNC.NTZ R5, R4 ;  /* 0x0000000400057305 */ /* 0x0002a4000021f000 */
[----:B-1----:R-:W-:Y:S02]  /*01e0*/  HFMA2 R4, -RZ, RZ, 0, 0 ;  /* 0x00000000ff047431 */ /* 0x002fe400000001ff */
[----:B--2---:R-:W-:-:S04]  /*01f0*/  IMAD.MOV R8, RZ, RZ, -R5 ;  /* 0x000000ffff087224 */ /* 0x004fc800078e0a05 */
[----:B------:R-:W-:-:S04]  /*0200*/  IMAD R9, R8, R7, RZ ;  /* 0x0000000708097224 */ /* 0x000fc800078e02ff */
[----:B------:R-:W-:Y:S02]  /*0210*/  IMAD.HI.U32 R5, R5, R9, R4 ;  /* 0x0000000905057227 */ /* 0x000fe400078e0004 */
[----:B------:R-:W1:Y:S04]  /*0220*/  LDC.64 R8, c[0x0][0x388] ;  /* 0x0000e200ff087b82 */ /* 0x000e680000000a00 */
[----:B------:R-:W-:-:S04]  /*0230*/  IMAD.HI.U32 R5, R5, R10, RZ ;  /* 0x0000000a05057227 */ /* 0x000fc800078e00ff */
[----:B------:R-:W-:-:S04]  /*0240*/  IMAD.MOV R5, RZ, RZ, -R5 ;  /* 0x000000ffff057224 */ /* 0x000fc800078e0a05 */
[C---:B------:R-:W-:Y:S02]  /*0250*/  IMAD R10, R7.reuse, R5, R10 ;  /* 0x00000005070a7224 */ /* 0x040fe400078e020a */
[----:B------:R-:W2:Y:S03]  /*0260*/  LDC.64 R4, c[0x0][0x380] ;  /* 0x0000e000ff047b82 */ /* 0x000ea60000000a00 */
[----:B------:R-:W-:-:S13]  /*0270*/  ISETP.GT.U32.AND P0, PT, R7, R10, PT ;  /* 0x0000000a0700720c */ /* 0x000fda0003f04070 */
[----:B------:R-:W-:Y:S02]  /*0280*/  @!P0 IADD3 R10, PT, PT, R10, -R7, RZ ;  /* 0x800000070a0a8210 */ /* 0x000fe40007ffe0ff */
[----:B------:R-:W-:Y:S02]  /*0290*/  ISETP.GE.AND P0, PT, R3, RZ, PT ;  /* 0x000000ff0300720c */ /* 0x000fe40003f06270 */
[----:B------:R-:W-:Y:S01]  /*02a0*/  ISETP.GT.U32.AND P1, PT, R7, R10, PT ;  /* 0x0000000a0700720c */ /* 0x000fe20003f24070 */
[----:B--2---:R-:W-:-:S05]  /*02b0*/  IMAD.WIDE R4, R3, 0x4, R4 ;  /* 0x0000000403047825 */ /* 0x004fca00078e0204 */
[----:B0-----:R0:W-:Y:S07]  /*02c0*/  STG.E desc[UR6][R4.64], RZ ;  /* 0x000000ff04007986 */ /* 0x0011ee000c101906 */
[----:B------:R-:W-:Y:S01]  /*02d0*/  @!P1 IMAD.IADD R10, R10, 0x1, -R7 ;  /* 0x000000010a0a9824 */ /* 0x000fe200078e0a07 */
[----:B------:R-:W-:Y:S01]  /*02e0*/  ISETP.NE.AND P1, PT, R2, RZ, PT ;  /* 0x000000ff0200720c */ /* 0x000fe20003f25270 */
[----:B------:R-:W2:Y:S03]  /*02f0*/  LDC.64 R6, c[0x0][0x390] ;  /* 0x0000e400ff067b82 */ /* 0x000ea60000000a00 */
[----:B------:R-:W-:-:S09]  /*0300*/  @!P0 IADD3 R10, PT, PT, -R10, RZ, RZ ;  /* 0x000000ff0a0a8210 */ /* 0x000fd20007ffe1ff */
[----:B------:R-:W-:-:S05]  /*0310*/  @!P1 LOP3.LUT R10, RZ, R2, RZ, 0x33, !PT ;  /* 0x00000002ff0a9212 */ /* 0x000fca00078e33ff */
[----:B------:R-:W-:Y:S02]  /*0320*/  IMAD.IADD R17, R3, 0x1, -R10 ;  /* 0x0000000103117824 */ /* 0x000fe400078e0a0a */
[----:B------:R-:W-:Y:S02]  /*0330*/  IMAD R19, R10, R2, RZ ;  /* 0x000000020a137224 */ /* 0x000fe400078e02ff */
[----:B------:R-:W-:-:S03]  /*0340*/  IMAD.IADD R14, R17, 0x1, R2 ;  /* 0x00000001110e7824 */ /* 0x000fc600078e0202 */
[----:B01----:R-:W-:-:S07]  /*0350*/  IADD3 R2, PT, PT, R19, R2, RZ ;  /* 0x0000000213027210 */ /* 0x003fce0007ffe0ff */
.L_x_116:
[----:B--2---:R-:W-:-:S04]  /*0360*/  IMAD.WIDE R10, R19, 0x4, R6 ;  /* 0x00000004130a7825 */ /* 0x004fc800078e0206 */
[C---:B------:R-:W-:Y:S02]  /*0370*/  IMAD.WIDE R12, R17.reuse, 0x4, R8 ;  /* 0x00000004110c7825 */ /* 0x040fe400078e0208 */
[----:B------:R-:W2:Y:S04]  /*0380*/  LDG.E R10, desc[UR6][R10.64] ;  /* 0x000000060a0a7981 */ /* 0x000ea8000c1e1900 */
[----:B------:R-:W2:Y:S01]  /*0390*/  LDG.E R12, desc[UR6][R12.64] ;  /* 0x000000060c0c7981 */ /* 0x000ea2000c1e1900 */
[----:B------:R-:W-:Y:S01]  /*03a0*/  VIADD R17, R17, 0x1 ;  /* 0x0000000111117836 */ /* 0x000fe20000000000 */
[----:B------:R-:W-:-:S04]  /*03b0*/  IADD3 R19, PT, PT, R19, 0x1, RZ ;  /* 0x0000000113137810 */ /* 0x000fc80007ffe0ff */
[----:B------:R-:W-:Y:S02]  /*03c0*/  ISETP.GE.AND P0, PT, R17, R14, PT ;  /* 0x0000000e1100720c */ /* 0x000fe40003f06270 */
[----:B------:R-:W-:Y:S01]  /*03d0*/  ISETP.LT.AND P1, PT, R19, R2, PT ;  /* 0x000000021300720c */ /* 0x000fe20003f21270 */
[----:B0-2---:R-:W-:-:S05]  /*03e0*/  IMAD R15, R12, R10, R15 ;  /* 0x0000000a0c0f7224 */ /* 0x005fca00078e020f */
[----:B------:R0:W-:Y:S07]  /*03f0*/  STG.E desc[UR6][R4.64], R15 ;  /* 0x0000000f04007986 */ /* 0x0001ee000c101906 */
[----:B------:R-:W-:Y:S05]  /*0400*/  @!P0 BRA P1, `(.L_x_116) ;  /* 0xfffffffc00d48947 */ /* 0x000fea000083ffff */
[----:B------:R-:W-:Y:S05]  /*0410*/  BSYNC.RECONVERGENT B0 ;  /* 0x0000000000007941 */ /* 0x000fea0003800200 */
.L_x_115:
[----:B------:R-:W-:-:S05]  /*0420*/  IMAD.IADD R3, R0, 0x1, R3 ;  /* 0x0000000100037824 */ /* 0x000fca00078e0203 */
[----:B------:R-:W-:-:S13]  /*0430*/  ISETP.GE.AND P0, PT, R3, UR4, PT ;  /* 0x0000000403007c0c */ /* 0x000fda000bf06270 */
[----:B------:R-:W-:Y:S05]  /*0440*/  @!P0 BRA `(.L_x_113) ;  /* 0xfffffffc00408947 */ /* 0x000fea000383ffff */
[----:B------:R-:W-:Y:S05]  /*0450*/  EXIT ;  /* 0x000000000000794d */ /* 0x000fea0003800000 */
.L_x_117:
        /* <DEDUP_REMOVED lines=10> */
.L_x_136:


//--------------------- .text._Z16transpose_kernelPii --------------------------
	.section	.text._Z16transpose_kernelPii,"ax",@progbits
	.align	128
        .global         _Z16transpose_kernelPii
        .type           _Z16transpose_kernelPii,@function
        .size           _Z16transpose_kernelPii,(.L_x_137 - _Z16transpose_kernelPii)
        .other          _Z16transpose_kernelPii,@"STO_CUDA_ENTRY STV_DEFAULT"
_Z16transpose_kernelPii:
.text._Z16transpose_kernelPii:
[----:B------:R-:W-:Y:S01]  /*0000*/  LDC R1, c[0x0][0x37c] ;  /* 0x0000df00ff017b82 */ /* 0x000fe20000000800 */
[----:B------:R-:W0:Y:S07]  /*0010*/  S2R R3, SR_TID.X ;  /* 0x0000000000037919 */ /* 0x000e2e0000002100 */
[----:B------:R-:W0:Y:S01]  /*0020*/  S2UR UR4, SR_CTAID.X ;  /* 0x00000000000479c3 */ /* 0x000e220000002500 */
[----:B------:R-:W1:Y:S07]  /*0030*/  LDCU UR9, c[0x0][0x388] ;  /* 0x00007100ff0977ac */ /* 0x000e6e0008000800 */
[----:B------:R-:W0:Y:S01]  /*0040*/  LDC R2, c[0x0][0x360] ;  /* 0x0000d800ff027b82 */ /* 0x000e220000000800 */
[----:B-1----:R-:W-:-:S04]  /*0050*/  UIMAD UR6, UR9, UR9, URZ ;  /* 0x00000009090672a4 */ /* 0x002fc8000f8e02ff */
[----:B------:R-:W-:Y:S01]  /*0060*/  UIADD3 UR7, UPT, UPT, UR6, -0x1, URZ ;  /* 0xffffffff06077890 */ /* 0x000fe2000fffe0ff */
[----:B0-----:R-:W-:-:S05]  /*0070*/  IMAD R0, R2, UR4, R3 ;  /* 0x0000000402007c24 */ /* 0x001fca000f8e0203 */
[----:B------:R-:W-:-:S13]  /*0080*/  ISETP.GE.AND P0, PT, R0, UR7, PT ;  /* 0x0000000700007c0c */ /* 0x000fda000bf06270 */
[----:B------:R-:W-:Y:S05]  /*0090*/  @P0 EXIT ;  /* 0x000000000000094d */ /* 0x000fea0003800000 */
[----:B------:R-:W0:Y:S01]  /*00a0*/  LDCU UR8, c[0x0][0x370] ;  /* 0x00006e00ff0877ac */ /* 0x000e220008000800 */
[----:B------:R-:W1:Y:S01]  /*00b0*/  LDCU.64 UR4, c[0x0][0x380] ;  /* 0x00007000ff0477ac */ /* 0x000e620008000a00 */
[----:B------:R-:W2:Y:S01]  /*00c0*/  LDCU.64 UR10, c[0x0][0x358] ;  /* 0x00006b00ff0a77ac */ /* 0x000ea20008000a00 */
[----:B0-----:R-:W-:Y:S01]  /*00d0*/  IMAD R2, R2, UR8, RZ ;  /* 0x0000000802027c24 */ /* 0x001fe2000f8e02ff */
[----:B-1----:R-:W-:-:S03]  /*00e0*/  UIADD3 UR4, UP0, UPT, UR4, 0x4, URZ ;  /* 0x0000000404047890 */ /* 0x002fc6000ff1e0ff */
[----:B------:R-:W-:Y:S01]  /*00f0*/  IMAD R9, R2, UR9, R2 ;  /* 0x0000000902097c24 */ /* 0x000fe2000f8e0202 */
[----:B--2---:R-:W-:-:S12]  /*0100*/  UIADD3.X UR5, UPT, UPT, URZ, UR5, URZ, UP0, !UPT ;  /* 0x00000005ff057290 */ /* 0x004fd800087fe4ff */
.L_x_121:
[----:B------:R-:W0:Y:S01]  /*0110*/  LDC R8, c[0x0][0x388] ;  /* 0x0000e200ff087b82 */ /* 0x000e220000000800 */
[----:B------:R-:W-:Y:S01]  /*0120*/  BSSY.RECONVERGENT B0, `(.L_x_118) ;  /* 0x0000013000007945 */ /* 0x000fe20003800200 */
[----:B01----:R-:W-:-:S04]  /*0130*/  IADD3 R2, PT, PT, R0, R8, RZ ;  /* 0x0000000800027210 */ /* 0x003fc80007ffe0ff */
[----:B------:R-:W-:-:S13]  /*0140*/  ISETP.GE.AND P0, PT, R2, UR6, PT ;  /* 0x0000000602007c0c */ /* 0x000fda000bf06270 */
[----:B------:R-:W-:Y:S05]  /*0150*/  @P0 BRA `(.L_x_119) ;  /* 0x00000000003c0947 */ /* 0x000fea0003800000 */
[----:B------:R-:W0:Y:S01]  /*0160*/  LDC.64 R6, c[0x0][0x380] ;  /* 0x0000e000ff067b82 */ /* 0x000e220000000a00 */
[----:B------:R-:W-:Y:S01]  /*0170*/  IMAD.MOV.U32 R11, RZ, RZ, R2 ;  /* 0x000000ffff0b7224 */ /* 0x000fe200078e0002 */
[----:B------:R-:W-:-:S07]  /*0180*/  MOV R13, R0 ;  /* 0x00000000000d7202 */ /* 0x000fce0000000f00 */
.L_x_120:
[----:B-1----:R-:W-:Y:S01]  /*0190*/  MOV R5, UR5 ;  /* 0x0000000500057c02 */ /* 0x002fe20008000f00 */
[----:B------:R-:W-:Y:S02]  /*01a0*/  IMAD.U32 R4, RZ, RZ, UR4 ;  /* 0x00000004ff047e24 */ /* 0x000fe4000f8e00ff */
[----:B0-----:R-:W-:-:S04]  /*01b0*/  IMAD.WIDE R2, R11, 0x4, R6 ;  /* 0x000000040b027825 */ /* 0x001fc800078e0206 */
[----:B------:R-:W-:Y:S01]  /*01c0*/  IMAD.WIDE R4, R13, 0x4, R4 ;  /* 0x000000040d047825 */ /* 0x000fe200078e0204 */
[----:B------:R-:W2:Y:S04]  /*01d0*/  LDG.E R15, desc[UR10][R2.64] ;  /* 0x0000000a020f7981 */ /* 0x000ea8000c1e1900 */
[----:B------:R-:W3:Y:S01]  /*01e0*/  LDG.E R17, desc[UR10][R4.64] ;  /* 0x0000000a04117981 */ /* 0x000ee2000c1e1900 */
[----:B------:R-:W-:-:S05]  /*01f0*/  IMAD.IADD R11, R11, 0x1, R8 ;  /* 0x000000010b0b7824 */ /* 0x000fca00078e0208 */
[----:B------:R-:W-:Y:S02]  /*0200*/  ISETP.GE.AND P0, PT, R11, UR6, PT ;  /* 0x000000060b007c0c */ /* 0x000fe4000bf06270 */
[----:B------:R-:W-:Y:S01]  /*0210*/  IADD3 R13, PT, PT, R13, 0x1, RZ ;  /* 0x000000010d0d7810 */ /* 0x000fe20007ffe0ff */
[----:B---3--:R1:W-:Y:S04]  /*0220*/  STG.E desc[UR10][R2.64], R17 ;  /* 0x0000001102007986 */ /* 0x0083e8000c10190a */
[----:B--2---:R1:W-:Y:S06]  /*0230*/  STG.E desc[UR10][R4.64], R15 ;  /* 0x0000000f04007986 */ /* 0x0043ec000c10190a */
[----:B------:R-:W-:Y:S05]  /*0240*/  @!P0 BRA `(.L_x_120) ;  /* 0xfffffffc00d08947 */ /* 0x000fea000383ffff */
.L_x_119:
[----:B------:R-:W-:Y:S05]  /*0250*/  BSYNC.RECONVERGENT B0 ;  /* 0x0000000000007941 */ /* 0x000fea0003800200 */
.L_x_118:
[----:B------:R-:W-:-:S04]  /*0260*/  IADD3 R0, PT, PT, R9, R0, RZ ;  /* 0x0000000009007210 */ /* 0x000fc80007ffe0ff */
[----:B------:R-:W-:-:S13]  /*0270*/  ISETP.GE.AND P0, PT, R0, UR7, PT ;  /* 0x0000000700007c0c */ /* 0x000fda000bf06270 */
[----:B------:R-:W-:Y:S05]  /*0280*/  @!P0 BRA `(.L_x_121) ;  /* 0xfffffffc00a08947 */ /* 0x000fea000383ffff */
[----:B------:R-:W-:Y:S05]  /*0290*/  EXIT ;  /* 0x000000000000794d */ /* 0x000fea0003800000 */
.L_x_122:
        /* <DEDUP_REMOVED lines=14> */
.L_x_137:


//--------------------- .text._Z13scalar_kerneliPii --------------------------
	.section	.text._Z13scalar_kerneliPii,"ax",@progbits
	.align	128
        .global         _Z13scalar_kerneliPii
        .type           _Z13scalar_kerneliPii,@function
        .size           _Z13scalar_kerneliPii,(.L_x_138 - _Z13scalar_kerneliPii)
        .other          _Z13scalar_kerneliPii,@"STO_CUDA_ENTRY STV_DEFAULT"
_Z13scalar_kerneliPii:
.text._Z13scalar_kerneliPii:
        /* <DEDUP_REMOVED lines=12> */
[C---:B------:R-:W-:Y:S01]  /*00c0*/  IADD3 R4, PT, PT, R0.reuse, R5, RZ ;  /* 0x0000000500047210 */ /* 0x040fe20007ffe0ff */
[----:B------:R-:W-:Y:S01]  /*00d0*/  IMAD.MOV R9, RZ, RZ, -R0 ;  /* 0x000000ffff097224 */ /* 0x000fe200078e0a00 */
[----:B------:R-:W-:Y:S01]  /*00e0*/  ISETP.NE.U32.AND P2, PT, R0, RZ, PT ;  /* 0x000000ff0000720c */ /* 0x000fe20003f45070 */
[----:B------:R-:W1:Y:S01]  /*00f0*/  LDCU UR8, c[0x0][0x380] ;  /* 0x00007000ff0877ac */ /* 0x000e620008000800 */
[C---:B------:R-:W-:Y:S01]  /*0100*/  ISETP.GE.AND P0, PT, R4.reuse, UR4, PT ;  /* 0x0000000404007c0c */ /* 0x040fe2000bf06270 */
[----:B------:R-:W-:Y:S01]  /*0110*/  BSSY.RECONVERGENT B0, `(.L_x_123) ;  /* 0x0000027000007945 */ /* 0x000fe20003800200 */
[----:B------:R-:W-:Y:S01]  /*0120*/  VIMNMX R7, PT, PT, R4, UR4, !PT ;  /* 0x0000000404077c48 */ /* 0x000fe2000ffe0100 */
[----:B------:R-:W2:Y:S01]  /*0130*/  LDCU.64 UR6, c[0x0][0x358] ;  /* 0x00006b00ff0677ac */ /* 0x000ea20008000a00 */
[----:B------:R-:W-:Y:S01]  /*0140*/  SEL R6, RZ, 0x1, P0 ;  /* 0x00000001ff067807 */ /* 0x000fe20000000000 */
[----:B------:R-:W3:Y:S03]  /*0150*/  LDCU UR5, c[0x0][0x380] ;  /* 0x00007000ff0577ac */ /* 0x000ee60008000800 */
[----:B------:R-:W-:Y:S01]  /*0160*/  IADD3 R7, PT, PT, R7, -R4, -R6 ;  /* 0x8000000407077210 */ /* 0x000fe20007ffe806 */
[----:B0-----:R-:W0:Y:S02]  /*0170*/  MUFU.RCP R8, R8 ;  /* 0x0000000800087308 */ /* 0x001e240000001000 */
[----:B0-----:R-:W-:-:S06]  /*0180*/  IADD3 R2, PT, PT, R8, 0xffffffe, RZ ;  /* 0x0ffffffe08027810 */ /* 0x001fcc0007ffe0ff */
[----:B------:R0:W4:Y:S02]  /*0190*/  F2I.FTZ.U32.TRUNC.NTZ R3, R2 ;  /* 0x0000000200037305 */ /* 0x000124000021f000 */
[----:B0-----:R-:W-:Y:S02]  /*01a0*/  IMAD.MOV.U32 R2, RZ, RZ, RZ ;  /* 0x000000ffff027224 */ /* 0x001fe400078e00ff */
[----:B----4-:R-:W-:-:S04]  /*01b0*/  IMAD R9, R9, R3, RZ ;  /* 0x0000000309097224 */ /* 0x010fc800078e02ff */
[----:B------:R-:W-:-:S06]  /*01c0*/  IMAD.HI.U32 R8, R3, R9, R2 ;  /* 0x0000000903087227 */ /* 0x000fcc00078e0002 */
[----:B------:R-:W-:-:S05]  /*01d0*/  IMAD.HI.U32 R9, R8, R7, RZ ;  /* 0x0000000708097227 */ /* 0x000fca00078e00ff */
[----:B------:R-:W-:-:S05]  /*01e0*/  IADD3 R2, PT, PT, -R9, RZ, RZ ;  /* 0x000000ff09027210 */ /* 0x000fca0007ffe1ff */
[----:B------:R-:W-:Y:S02]  /*01f0*/  IMAD R7, R0, R2, R7 ;  /* 0x0000000200077224 */ /* 0x000fe400078e0207 */
[----:B------:R-:W0:Y:S03]  /*0200*/  LDC.64 R2, c[0x0][0x388] ;  /* 0x0000e200ff027b82 */ /* 0x000e260000000a00 */
[----:B------:R-:W-:-:S13]  /*0210*/  ISETP.GE.U32.AND P0, PT, R7, R0, PT ;  /* 0x000000000700720c */ /* 0x000fda0003f06070 */
[----:B------:R-:W-:Y:S01]  /*0220*/  @P0 IMAD.IADD R7, R7, 0x1, -R0 ;  /* 0x0000000107070824 */ /* 0x000fe200078e0a00 */
[----:B------:R-:W-:-:S04]  /*0230*/  @P0 IADD3 R9, PT, PT, R9, 0x1, RZ ;  /* 0x0000000109090810 */ /* 0x000fc80007ffe0ff */
[----:B------:R-:W-:-:S13]  /*0240*/  ISETP.GE.U32.AND P1, PT, R7, R0, PT ;  /* 0x000000000700720c */ /* 0x000fda0003f26070 */
[----:B------:R-:W-:Y:S01]  /*0250*/  @P1 VIADD R9, R9, 0x1 ;  /* 0x0000000109091836 */ /* 0x000fe20000000000 */
[----:B------:R-:W-:-:S04]  /*0260*/  @!P2 LOP3.LUT R9, RZ, R0, RZ, 0x33, !PT ;  /* 0x00000000ff09a212 */ /* 0x000fc800078e33ff */
[----:B------:R-:W-:-:S04]  /*0270*/  IADD3 R4, PT, PT, R6, R9, RZ ;  /* 0x0000000906047210 */ /* 0x000fc80007ffe0ff */
[C---:B------:R-:W-:Y:S02]  /*0280*/  LOP3.LUT R6, R4.reuse, 0x3, RZ, 0xc0, !PT ;  /* 0x0000000304067812 */ /* 0x040fe400078ec0ff */
[----:B------:R-:W-:Y:S02]  /*0290*/  ISETP.GE.U32.AND P1, PT, R4, 0x3, PT ;  /* 0x000000030400780c */ /* 0x000fe40003f26070 */
[----:B------:R-:W-:-:S13]  /*02a0*/  ISETP.NE.AND P0, PT, R6, 0x3, PT ;  /* 0x000000030600780c */ /* 0x000fda0003f05270 */
[----:B0123--:R-:W-:Y:S05]  /*02b0*/  @!P0 BRA `(.L_x_124) ;  /* 0x0000000000308947 */ /* 0x00ffea0003800000 */
[----:B------:R-:W0:Y:S01]  /*02c0*/  LDC.64 R8, c[0x0][0x388] ;  /* 0x0000e200ff087b82 */ /* 0x000e220000000a00 */
[----:B------:R-:W-:-:S05]  /*02d0*/  VIADD R4, R4, 0x1 ;  /* 0x0000000104047836 */ /* 0x000fca0000000000 */
[----:B------:R-:W-:-:S04]  /*02e0*/  LOP3.LUT R4, R4, 0x3, RZ, 0xc0, !PT ;  /* 0x0000000304047812 */ /* 0x000fc800078ec0ff */
[----:B------:R-:W-:-:S07]  /*02f0*/  IADD3 R4, PT, PT, -R4, RZ, RZ ;  /* 0x000000ff04047210 */ /* 0x000fce0007ffe1ff */
.L_x_125:
[----:B01----:R-:W-:-:S05]  /*0300*/  IMAD.WIDE R6, R5, 0x4, R8 ;  /* 0x0000000405067825 */ /* 0x003fca00078e0208 */
[----:B------:R-:W2:Y:S01]  /*0310*/  LDG.E R10, desc[UR6][R6.64] ;  /* 0x00000006060a7981 */ /* 0x000ea2000c1e1900 */
[----:B------:R-:W-:Y:S01]  /*0320*/  VIADD R4, R4, 0x1 ;  /* 0x0000000104047836 */ /* 0x000fe20000000000 */
[----:B------:R-:W-:-:S04]  /*0330*/  IADD3 R5, PT, PT, R0, R5, RZ ;  /* 0x0000000500057210 */ /* 0x000fc80007ffe0ff */
[----:B------:R-:W-:Y:S01]  /*0340*/  ISETP.NE.AND P0, PT, R4, RZ, PT ;  /* 0x000000ff0400720c */ /* 0x000fe20003f05270 */
[----:B--2---:R-:W-:-:S05]  /*0350*/  IMAD R11, R10, UR5, RZ ;  /* 0x000000050a0b7c24 */ /* 0x004fca000f8e02ff */
[----:B------:R1:W-:Y:S07]  /*0360*/  STG.E desc[UR6][R6.64], R11 ;  /* 0x0000000b06007986 */ /* 0x0003ee000c101906 */
[----:B------:R-:W-:Y:S05]  /*0370*/  @P0 BRA `(.L_x_125) ;  /* 0xfffffffc00e00947 */ /* 0x000fea000383ffff */
.L_x_124:
[----:B------:R-:W-:Y:S05]  /*0380*/  BSYNC.RECONVERGENT B0 ;  /* 0x0000000000007941 */ /* 0x000fea0003800200 */
.L_x_123:
[----:B------:R-:W-:Y:S05]  /*0390*/  @!P1 EXIT ;  /* 0x000000000000994d */ /* 0x000fea0003800000 */
.L_x_126:
[----:B0-----:R-:W-:-:S05]  /*03a0*/  IMAD.WIDE R12, R5, 0x4, R2 ;  /* 0x00000004050c7825 */ /* 0x001fca00078e0202 */
[----:B------:R-:W2:Y:S01]  /*03b0*/  LDG.E R4, desc[UR6][R12.64] ;  /* 0x000000060c047981 */ /* 0x000ea2000c1e1900 */
[----:B-1----:R-:W-:-:S04]  /*03c0*/  IMAD.WIDE R6, R0, 0x4, R12 ;  /* 0x0000000400067825 */ /* 0x002fc800078e020c */
[----:B--2---:R-:W-:-:S05]  /*03d0*/  IMAD R15, R4, UR8, RZ ;  /* 0x00000008040f7c24 */ /* 0x004fca000f8e02ff */
[----:B------:R0:W-:Y:S04]  /*03e0*/  STG.E desc[UR6][R12.64], R15 ;  /* 0x0000000f0c007986 */ /* 0x0001e8000c101906 */
[----:B------:R-:W2:Y:S01]  /*03f0*/  LDG.E R4, desc[UR6][R6.64] ;  /* 0x0000000606047981 */ /* 0x000ea2000c1e1900 */
[----:B------:R-:W-:-:S04]  /*0400*/  IMAD.WIDE R8, R0, 0x4, R6 ;  /* 0x0000000400087825 */ /* 0x000fc800078e0206 */
[----:B--2---:R-:W-:-:S05]  /*0410*/  IMAD R17, R4, UR8, RZ ;  /* 0x0000000804117c24 */ /* 0x004fca000f8e02ff */
[----:B------:R0:W-:Y:S04]  /*0420*/  STG.E desc[UR6][R6.64], R17 ;  /* 0x0000001106007986 */ /* 0x0001e8000c101906 */
[----:B------:R-:W2:Y:S01]  /*0430*/  LDG.E R4, desc[UR6][R8.64] ;  /* 0x0000000608047981 */ /* 0x000ea2000c1e1900 */
[----:B------:R-:W-:-:S04]  /*0440*/  IMAD.WIDE R10, R0, 0x4, R8 ;  /* 0x00000004000a7825 */ /* 0x000fc800078e0208 */
[----:B--2---:R-:W-:-:S05]  /*0450*/  IMAD R19, R4, UR8, RZ ;  /* 0x0000000804137c24 */ /* 0x004fca000f8e02ff */
[----:B------:R0:W-:Y:S04]  /*0460*/  STG.E desc[UR6][R8.64], R19 ;  /* 0x0000001308007986 */ /* 0x0001e8000c101906 */
[----:B------:R-:W2:Y:S01]  /*0470*/  LDG.E R4, desc[UR6][R10.64] ;  /* 0x000000060a047981 */ /* 0x000ea2000c1e1900 */
[----:B------:R-:W-:-:S04]  /*0480*/  LEA R5, R0, R5, 0x2 ;  /* 0x0000000500057211 */ /* 0x000fc800078e10ff */
[----:B------:R-:W-:Y:S01]  /*0490*/  ISETP.GE.AND P0, PT, R5, UR4, PT ;  /* 0x0000000405007c0c */ /* 0x000fe2000bf06270 */
[----:B--2---:R-:W-:-:S05]  /*04a0*/  IMAD R21, R4, UR8, RZ ;  /* 0x0000000804157c24 */ /* 0x004fca000f8e02ff */
[----:B------:R0:W-:Y:S07]  /*04b0*/  STG.E desc[UR6][R10.64], R21 ;  /* 0x000000150a007986 */ /* 0x0001ee000c101906 */
[----:B------:R-:W-:Y:S05]  /*04c0*/  @!P0 BRA `(.L_x_126) ;  /* 0xfffffffc00b48947 */ /* 0x000fea000383ffff */
[----:B------:R-:W-:Y:S05]  /*04d0*/  EXIT ;  /* 0x000000000000794d */ /* 0x000fea0003800000 */
.L_x_127:
        /* <DEDUP_REMOVED lines=10> */
.L_x_138:


//--------------------- .text._Z14collatz_kernelmPm --------------------------
	.section	.text._Z14collatz_kernelmPm,"ax",@progbits
	.align	128
        .global         _Z14collatz_kernelmPm
        .type           _Z14collatz_kernelmPm,@function
        .size           _Z14collatz_kernelmPm,(.L_x_139 - _Z14collatz_kernelmPm)
        .other          _Z14collatz_kernelmPm,@"STO_CUDA_ENTRY STV_DEFAULT"
_Z14collatz_kernelmPm:
.text._Z14collatz_kernelmPm:
[----:B------:R-:W-:Y:S01]  /*0000*/  LDC R1, c[0x0][0x37c] ;  /* 0x0000df00ff017b82 */ /* 0x000fe20000000800 */
[----:B------:R-:W0:Y:S07]  /*0010*/  S2R R3, SR_TID.X ;  /* 0x0000000000037919 */ /* 0x000e2e0000002100 */
[----:B------:R-:W0:Y:S01]  /*0020*/  S2UR UR4, SR_CTAID.X ;  /* 0x00000000000479c3 */ /* 0x000e220000002500 */
[----:B------:R-:W1:Y:S07]  /*0030*/  LDCU.64 UR6, c[0x0][0x380] ;  /* 0x00007000ff0677ac */ /* 0x000e6e0008000a00 */
[----:B------:R-:W0:Y:S02]  /*0040*/  LDC R2, c[0x0][0x360] ;  /* 0x0000d800ff027b82 */ /* 0x000e240000000800 */
[----:B0-----:R-:W-:-:S05]  /*0050*/  IMAD R0, R2, UR4, R3 ;  /* 0x0000000402007c24 */ /* 0x001fca000f8e0203 */
[----:B-1----:R-:W-:Y:S02]  /*0060*/  ISETP.GE.U32.AND P0, PT, R0, UR6, PT ;  /* 0x0000000600007c0c */ /* 0x002fe4000bf06070 */
[----:B------:R-:W-:-:S04]  /*0070*/  SHF.R.S32.HI R3, RZ, 0x1f, R0 ;  /* 0x0000001fff037819 */ /* 0x000fc80000011400 */
[----:B------:R-:W-:-:S13]  /*0080*/  ISETP.GE.U32.AND.EX P0, PT, R3, UR7, PT, P0 ;  /* 0x0000000703007c0c */ /* 0x000fda000bf06100 */
[----:B------:R-:W-:Y:S05]  /*0090*/  @P0 EXIT ;  /* 0x000000000000094d */ /* 0x000fea0003800000 */
[----:B------:R-:W0:Y:S01]  /*00a0*/  LDCU UR4, c[0x0][0x370] ;  /* 0x00006e00ff0477ac */ /* 0x000e220008000800 */
[----:B------:R-:W-:Y:S02]  /*00b0*/  IMAD.MOV.U32 R7, RZ, RZ, R0 ;  /* 0x000000ffff077224 */ /* 0x000fe400078e0000 */
[----:B------:R-:W-:Y:S01]  /*00c0*/  IMAD.MOV.U32 R8, RZ, RZ, R3 ;  /* 0x000000ffff087224 */ /* 0x000fe200078e0003 */
[----:B------:R-:W1:Y:S01]  /*00d0*/  LDCU.64 UR6, c[0x0][0x358] ;  /* 0x00006b00ff0677ac */ /* 0x000e620008000a00 */
[----:B0-----:R-:W-:-:S07]  /*00e0*/  IMAD R0, R2, UR4, RZ ;  /* 0x0000000402007c24 */ /* 0x001fce000f8e02ff */
.L_x_132:
[----:B------:R-:W-:Y:S01]  /*00f0*/  ISETP.NE.U32.AND P0, PT, R7, RZ, PT ;  /* 0x000000ff0700720c */ /* 0x000fe20003f05070 */
[----:B------:R-:W-:Y:S01]  /*0100*/  BSSY.RECONVERGENT B0, `(.L_x_128) ;  /* 0x000001a000007945 */ /* 0x000fe20003800200 */
[----:B------:R-:W-:Y:S02]  /*0110*/  CS2R R2, SRZ ;  /* 0x0000000000027805 */ /* 0x000fe4000001ff00 */
[----:B------:R-:W-:-:S13]  /*0120*/  ISETP.NE.AND.EX P0, PT, R8, RZ, PT, P0 ;  /* 0x000000ff0800720c */ /* 0x000fda0003f05300 */
[----:B------:R-:W-:Y:S05]  /*0130*/  @!P0 BRA `(.L_x_129) ;  /* 0x0000000000588947 */ /* 0x000fea0003800000 */
[----:B------:R-:W-:Y:S01]  /*0140*/  IADD3 R5, P0, PT, R7, 0x1, RZ ;  /* 0x0000000107057810 */ /* 0x000fe20007f1e0ff */
[----:B------:R-:W-:Y:S01]  /*0150*/  BSSY.RECONVERGENT B1, `(.L_x_130) ;  /* 0x0000012000017945 */ /* 0x000fe20003800200 */
[----:B------:R-:W-:-:S03]  /*0160*/  IMAD.MOV.U32 R4, RZ, RZ, RZ ;  /* 0x000000ffff047224 */ /* 0x000fc600078e00ff */
[----:B------:R-:W-:-:S08]  /*0170*/  IMAD.X R6, RZ, RZ, R8, P0 ;  /* 0x000000ffff067224 */ /* 0x000fd000000e0608 */
.L_x_131:
[----:B------:R-:W-:Y:S01]  /*0180*/  LOP3.LUT R2, R5, 0x1, RZ, 0xc0, !PT ;  /* 0x0000000105027812 */ /* 0x000fe200078ec0ff */
[----:B------:R-:W-:-:S03]  /*0190*/  VIADD R4, R4, 0x1 ;  /* 0x0000000104047836 */ /* 0x000fc60000000000 */
[----:B------:R-:W-:-:S04]  /*01a0*/  ISETP.NE.U32.AND P0, PT, R2, 0x1, PT ;  /* 0x000000010200780c */ /* 0x000fc80003f05070 */
[----:B------:R-:W-:-:S13]  /*01b0*/  ISETP.NE.U32.AND.EX P0, PT, RZ, RZ, PT, P0 ;  /* 0x000000ffff00720c */ /* 0x000fda0003f05100 */
[----:B------:R-:W-:Y:S02]  /*01c0*/  @!P0 IMAD.MOV.U32 R2, RZ, RZ, 0x1 ;  /* 0x00000001ff028424 */ /* 0x000fe400078e00ff */
[----:B------:R-:W-:Y:S02]  /*01d0*/  @!P0 IMAD.MOV.U32 R3, RZ, RZ, 0x0 ;  /* 0x00000000ff038424 */ /* 0x000fe400078e00ff */
[----:B------:R-:W-:Y:S02]  /*01e0*/  @!P0 IMAD R9, R6, 0x3, RZ ;  /* 0x0000000306098824 */ /* 0x000fe400078e02ff */
[C---:B------:R-:W-:Y:S01]  /*01f0*/  @!P0 IMAD.WIDE.U32 R2, R5.reuse, 0x3, R2 ;  /* 0x0000000305028825 */ /* 0x040fe200078e0002 */
[--C-:B------:R-:W-:Y:S02]  /*0200*/  @P0 SHF.R.U64 R5, R5, 0x1, R6.reuse ;  /* 0x0000000105050819 */ /* 0x100fe40000001206 */
[----:B------:R-:W-:Y:S01]  /*0210*/  @P0 SHF.R.U32.HI R6, RZ, 0x1, R6 ;  /* 0x00000001ff060819 */ /* 0x000fe20000011606 */
[----:B------:R-:W-:-:S02]  /*0220*/  @!P0 IMAD.MOV.U32 R5, RZ, RZ, R2 ;  /* 0x000000ffff058224 */ /* 0x000fc400078e0002 */
[----:B------:R-:W-:-:S03]  /*0230*/  @!P0 IMAD.IADD R6, R3, 0x1, R9 ;  /* 0x0000000103068824 */ /* 0x000fc600078e0209 */
[----:B------:R-:W-:-:S04]  /*0240*/  ISETP.NE.U32.AND P0, PT, R5, 0x1, PT ;  /* 0x000000010500780c */ /* 0x000fc80003f05070 */
[----:B------:R-:W-:-:S13]  /*0250*/  ISETP.NE.AND.EX P0, PT, R6, RZ, PT, P0 ;  /* 0x000000ff0600720c */ /* 0x000fda0003f05300 */
[----:B------:R-:W-:Y:S05]  /*0260*/  @P0 BRA `(.L_x_131) ;  /* 0xfffffffc00c40947 */ /* 0x000fea000383ffff */
[----:B-1----:R-:W-:Y:S05]  /*0270*/  BSYNC.RECONVERGENT B1 ;  /* 0x0000000000017941 */ /* 0x002fea0003800200 */
.L_x_130:
[----:B------:R-:W-:Y:S02]  /*0280*/  IMAD.MOV.U32 R2, RZ, RZ, R4 ;  /* 0x000000ffff027224 */ /* 0x000fe400078e0004 */
[----:B------:R-:W-:-:S07]  /*0290*/  IMAD.MOV.U32 R3, RZ, RZ, RZ ;  /* 0x000000ffff037224 */ /* 0x000fce00078e00ff */
.L_x_129:
[----:B-1----:R-:W-:Y:S05]  /*02a0*/  BSYNC.RECONVERGENT B0 ;  /* 0x0000000000007941 */ /* 0x002fea0003800200 */
.L_x_128:
[----:B------:R-:W0:Y:S02]  /*02b0*/  LDCU.128 UR8, c[0x0][0x380] ;  /* 0x00007000ff0877ac */ /* 0x000e240008000c00 */
[----:B0-----:R-:W-:-:S04]  /*02c0*/  LEA R4, P0, R7, UR10, 0x3 ;  /* 0x0000000a07047c11 */ /* 0x001fc8000f8018ff */
[----:B------:R-:W-:Y:S02]  /*02d0*/  LEA.HI.X R5, R7, UR11, R8, 0x3, P0 ;  /* 0x0000000b07057c11 */ /* 0x000fe400080f1c08 */
[----:B------:R-:W-:-:S03]  /*02e0*/  IADD3 R7, P1, PT, R0, R7, RZ ;  /* 0x0000000700077210 */ /* 0x000fc60007f3e0ff */
[----:B------:R0:W-:Y:S01]  /*02f0*/  STG.E.64 desc[UR6][R4.64], R2 ;  /* 0x0000000204007986 */ /* 0x0001e2000c101b06 */
[----:B------:R-:W-:Y:S02]  /*0300*/  ISETP.GE.U32.AND P0, PT, R7, UR8, PT ;  /* 0x0000000807007c0c */ /* 0x000fe4000bf06070 */
[----:B------:R-:W-:-:S04]  /*0310*/  LEA.HI.X.SX32 R8, R0, R8, 0x1, P1 ;  /* 0x0000000800087211 */ /* 0x000fc800008f0eff */
[----:B------:R-:W-:-:S13]  /*0320*/  ISETP.GE.U32.AND.EX P0, PT, R8, UR9, PT, P0 ;  /* 0x0000000908007c0c */ /* 0x000fda000bf06100 */
[----:B0-----:R-:W-:Y:S05]  /*0330*/  @!P0 BRA `(.L_x_132) ;  /* 0xfffffffc006c8947 */ /* 0x001fea000383ffff */
[----:B------:R-:W-:Y:S05]  /*0340*/  EXIT ;  /* 0x000000000000794d */ /* 0x000fea0003800000 */
.L_x_133:
        /* <DEDUP_REMOVED lines=11> */
.L_x_139:


//--------------------- .nv.shared.reserved.0     --------------------------
	.section	.nv.shared.reserved.0,"aw",@nobits
	.weak		__nv_reservedSMEM_offset_0_alias
	.size		__nv_reservedSMEM_offset_0_alias, 0, 64
	.other		__nv_reservedSMEM_offset_0_alias,@"STO_CUDA_RESERVED_SHARED STV_DEFAULT"
__nv_reservedSMEM_offset_0_alias:
	.zero		0
	.zero		64


//--------------------- .nv.constant0._Z12ising_kernelPiS_S_S_ii --------------------------
	.section	.nv.constant0._Z12ising_kernelPiS_S_S_ii,"a",@progbits
	.sectionflags	@""
	.align	4
.nv.constant0._Z12ising_kernelPiS_S_S_ii:
	.zero		936


//--------------------- .nv.constant0._Z10add_kernelPiS_i --------------------------
	.section	.nv.constant0._Z10add_kernelPiS_i,"a",@progbits
	.sectionflags	@""
	.align	4
.nv.constant0._Z10add_kernelPiS_i:
	.zero		916


//--------------------- .nv.constant0._Z13matrix_kernelPiS_S_i --------------------------
	.section	.nv.constant0._Z13matrix_kernelPiS_S_i,"a",@progbits
	.sectionflags	@""
	.align	4
.nv.constant0._Z13matrix_kernelPiS_S_i:
	.zero		924


//--------------------- .nv.constant0._Z16transpose_kernelPii --------------------------
	.section	.nv.constant0._Z16transpose_kernelPii,"a",@progbits
	.sectionflags	@""
	.align	4
.nv.constant0._Z16transpose_kernelPii:
	.zero		908


//--------------------- .nv.constant0._Z13scalar_kerneliPii --------------------------
	.section	.nv.constant0._Z13scalar_kerneliPii,"a",@progbits
	.sectionflags	@""
	.align	4
.nv.constant0._Z13scalar_kerneliPii:
	.zero		916


//--------------------- .nv.constant0._Z14collatz_kernelmPm --------------------------
	.section	.nv.constant0._Z14collatz_kernelmPm,"a",@progbits
	.sectionflags	@""
	.align	4
.nv.constant0._Z14collatz_kernelmPm:
	.zero		912


//--------------------- SYMBOLS --------------------------

	.type		.nv.reservedSmem.offset0,@object
	.size		.nv.reservedSmem.offset0,0x4
